//
// Generated by NVIDIA NVVM Compiler
//
// Compiler Build ID: CL-36424714
// Cuda compilation tools, release 13.0, V13.0.88
// Based on NVVM 20.0.0
//

.version 9.0
.target sm_100
.address_size 64

	// .globl	_Z4gpu1iiiPdS_S_
// _ZZ4gpu5iiiPdS_S_E5a_blk has been demoted
// _ZZ4gpu5iiiPdS_S_E5b_blk has been demoted

.visible .entry _Z4gpu1iiiPdS_S_(
	.param .u32 _Z4gpu1iiiPdS_S__param_0,
	.param .u32 _Z4gpu1iiiPdS_S__param_1,
	.param .u32 _Z4gpu1iiiPdS_S__param_2,
	.param .u64 .ptr .align 1 _Z4gpu1iiiPdS_S__param_3,
	.param .u64 .ptr .align 1 _Z4gpu1iiiPdS_S__param_4,
	.param .u64 .ptr .align 1 _Z4gpu1iiiPdS_S__param_5
)
{
	.reg .pred 	%p<20>;
	.reg .b32 	%r<70>;
	.reg .b64 	%rd<62>;
	.reg .b64 	%fd<61>;

	ld.param.u32 	%r36, [_Z4gpu1iiiPdS_S__param_0];
	ld.param.u32 	%r37, [_Z4gpu1iiiPdS_S__param_1];
	ld.param.u32 	%r38, [_Z4gpu1iiiPdS_S__param_2];
	ld.param.u64 	%rd13, [_Z4gpu1iiiPdS_S__param_3];
	ld.param.u64 	%rd14, [_Z4gpu1iiiPdS_S__param_4];
	ld.param.u64 	%rd15, [_Z4gpu1iiiPdS_S__param_5];
	cvta.to.global.u64 	%rd1, %rd15;
	cvta.to.global.u64 	%rd2, %rd14;
	mul.lo.s32 	%r1, %r37, %r36;
	setp.lt.s32 	%p1, %r1, 1;
	@%p1 bra 	$L__BB0_13;
	and.b32  	%r2, %r1, 15;
	setp.lt.u32 	%p2, %r1, 16;
	mov.b32 	%r58, 0;
	@%p2 bra 	$L__BB0_4;
	and.b32  	%r58, %r1, 2147483632;
	mov.b32 	%r69, 0;
$L__BB0_3:
	.pragma "nounroll";
	mul.wide.u32 	%rd16, %r69, 8;
	add.s64 	%rd17, %rd1, %rd16;
	mov.b64 	%rd18, 0;
	st.global.u64 	[%rd17], %rd18;
	st.global.u64 	[%rd17+8], %rd18;
	st.global.u64 	[%rd17+16], %rd18;
	st.global.u64 	[%rd17+24], %rd18;
	st.global.u64 	[%rd17+32], %rd18;
	st.global.u64 	[%rd17+40], %rd18;
	st.global.u64 	[%rd17+48], %rd18;
	st.global.u64 	[%rd17+56], %rd18;
	st.global.u64 	[%rd17+64], %rd18;
	st.global.u64 	[%rd17+72], %rd18;
	st.global.u64 	[%rd17+80], %rd18;
	st.global.u64 	[%rd17+88], %rd18;
	st.global.u64 	[%rd17+96], %rd18;
	st.global.u64 	[%rd17+104], %rd18;
	st.global.u64 	[%rd17+112], %rd18;
	st.global.u64 	[%rd17+120], %rd18;
	add.s32 	%r69, %r69, 16;
	setp.eq.s32 	%p3, %r69, %r58;
	@%p3 bra 	$L__BB0_4;
	bra.uni 	$L__BB0_3;
$L__BB0_4:
	setp.eq.s32 	%p4, %r2, 0;
	@%p4 bra 	$L__BB0_13;
	and.b32  	%r5, %r1, 7;
	setp.lt.u32 	%p5, %r2, 8;
	@%p5 bra 	$L__BB0_7;
	mul.wide.u32 	%rd19, %r58, 8;
	add.s64 	%rd20, %rd1, %rd19;
	mov.b64 	%rd21, 0;
	st.global.u64 	[%rd20], %rd21;
	st.global.u64 	[%rd20+8], %rd21;
	st.global.u64 	[%rd20+16], %rd21;
	st.global.u64 	[%rd20+24], %rd21;
	st.global.u64 	[%rd20+32], %rd21;
	st.global.u64 	[%rd20+40], %rd21;
	st.global.u64 	[%rd20+48], %rd21;
	st.global.u64 	[%rd20+56], %rd21;
	add.s32 	%r58, %r58, 8;
$L__BB0_7:
	setp.eq.s32 	%p6, %r5, 0;
	@%p6 bra 	$L__BB0_13;
	and.b32  	%r8, %r1, 3;
	setp.lt.u32 	%p7, %r5, 4;
	@%p7 bra 	$L__BB0_10;
	mul.wide.u32 	%rd22, %r58, 8;
	add.s64 	%rd23, %rd1, %rd22;
	mov.b64 	%rd24, 0;
	st.global.u64 	[%rd23], %rd24;
	st.global.u64 	[%rd23+8], %rd24;
	st.global.u64 	[%rd23+16], %rd24;
	st.global.u64 	[%rd23+24], %rd24;
	add.s32 	%r58, %r58, 4;
$L__BB0_10:
	setp.eq.s32 	%p8, %r8, 0;
	@%p8 bra 	$L__BB0_13;
	mov.b32 	%r62, 0;
$L__BB0_12:
	.pragma "nounroll";
	mul.wide.u32 	%rd25, %r58, 8;
	add.s64 	%rd26, %rd1, %rd25;
	mov.b64 	%rd27, 0;
	st.global.u64 	[%rd26], %rd27;
	add.s32 	%r58, %r58, 1;
	add.s32 	%r62, %r62, 1;
	setp.ne.s32 	%p9, %r62, %r8;
	@%p9 bra 	$L__BB0_12;
$L__BB0_13:
	min.s32 	%r42, %r36, %r38;
	min.s32 	%r43, %r42, %r37;
	setp.lt.s32 	%p10, %r43, 1;
	@%p10 bra 	$L__BB0_29;
	and.b32  	%r15, %r37, 7;
	add.s32 	%r16, %r15, -1;
	and.b32  	%r17, %r37, 3;
	and.b32  	%r18, %r37, 2147483640;
	and.b32  	%r19, %r37, 1;
	neg.s32 	%r20, %r18;
	add.s64 	%rd3, %rd2, 32;
	cvta.to.global.u64 	%rd4, %rd13;
	mov.b32 	%r63, 0;
$L__BB0_15:
	mul.lo.s32 	%r22, %r63, %r38;
	mul.lo.s32 	%r46, %r63, %r37;
	cvt.u64.u32 	%rd5, %r46;
	mul.wide.u32 	%rd28, %r46, 8;
	add.s64 	%rd29, %rd1, %rd28;
	add.s64 	%rd6, %rd29, 32;
	mov.b32 	%r64, 0;
$L__BB0_16:
	setp.lt.u32 	%p11, %r37, 8;
	add.s32 	%r48, %r64, %r22;
	mul.wide.u32 	%rd30, %r48, 8;
	add.s64 	%rd7, %rd4, %rd30;
	mul.lo.s32 	%r24, %r64, %r37;
	mov.b32 	%r67, 0;
	@%p11 bra 	$L__BB0_19;
	mul.wide.u32 	%rd31, %r24, 8;
	add.s64 	%rd61, %rd3, %rd31;
	mov.u64 	%rd60, %rd6;
	mov.u32 	%r65, %r20;
$L__BB0_18:
	.pragma "nounroll";
	ld.global.f64 	%fd1, [%rd7];
	ld.global.f64 	%fd2, [%rd61+-32];
	ld.global.f64 	%fd3, [%rd60+-32];
	fma.rn.f64 	%fd4, %fd1, %fd2, %fd3;
	st.global.f64 	[%rd60+-32], %fd4;
	ld.global.f64 	%fd5, [%rd7];
	ld.global.f64 	%fd6, [%rd61+-24];
	ld.global.f64 	%fd7, [%rd60+-24];
	fma.rn.f64 	%fd8, %fd5, %fd6, %fd7;
	st.global.f64 	[%rd60+-24], %fd8;
	ld.global.f64 	%fd9, [%rd7];
	ld.global.f64 	%fd10, [%rd61+-16];
	ld.global.f64 	%fd11, [%rd60+-16];
	fma.rn.f64 	%fd12, %fd9, %fd10, %fd11;
	st.global.f64 	[%rd60+-16], %fd12;
	ld.global.f64 	%fd13, [%rd7];
	ld.global.f64 	%fd14, [%rd61+-8];
	ld.global.f64 	%fd15, [%rd60+-8];
	fma.rn.f64 	%fd16, %fd13, %fd14, %fd15;
	st.global.f64 	[%rd60+-8], %fd16;
	ld.global.f64 	%fd17, [%rd7];
	ld.global.f64 	%fd18, [%rd61];
	ld.global.f64 	%fd19, [%rd60];
	fma.rn.f64 	%fd20, %fd17, %fd18, %fd19;
	st.global.f64 	[%rd60], %fd20;
	ld.global.f64 	%fd21, [%rd7];
	ld.global.f64 	%fd22, [%rd61+8];
	ld.global.f64 	%fd23, [%rd60+8];
	fma.rn.f64 	%fd24, %fd21, %fd22, %fd23;
	st.global.f64 	[%rd60+8], %fd24;
	ld.global.f64 	%fd25, [%rd7];
	ld.global.f64 	%fd26, [%rd61+16];
	ld.global.f64 	%fd27, [%rd60+16];
	fma.rn.f64 	%fd28, %fd25, %fd26, %fd27;
	st.global.f64 	[%rd60+16], %fd28;
	ld.global.f64 	%fd29, [%rd7];
	ld.global.f64 	%fd30, [%rd61+24];
	ld.global.f64 	%fd31, [%rd60+24];
	fma.rn.f64 	%fd32, %fd29, %fd30, %fd31;
	st.global.f64 	[%rd60+24], %fd32;
	add.s32 	%r65, %r65, 8;
	add.s64 	%rd61, %rd61, 64;
	add.s64 	%rd60, %rd60, 64;
	setp.ne.s32 	%p12, %r65, 0;
	mov.u32 	%r67, %r18;
	@%p12 bra 	$L__BB0_18;
$L__BB0_19:
	setp.eq.s32 	%p13, %r15, 0;
	@%p13 bra 	$L__BB0_27;
	setp.lt.u32 	%p14, %r16, 3;
	@%p14 bra 	$L__BB0_22;
	cvt.u32.u64 	%r49, %rd5;
	ld.global.f64 	%fd33, [%rd7];
	add.s32 	%r50, %r67, %r24;
	mul.wide.u32 	%rd32, %r50, 8;
	add.s64 	%rd33, %rd2, %rd32;
	ld.global.f64 	%fd34, [%rd33];
	add.s32 	%r51, %r67, %r49;
	mul.wide.u32 	%rd34, %r51, 8;
	add.s64 	%rd35, %rd1, %rd34;
	ld.global.f64 	%fd35, [%rd35];
	fma.rn.f64 	%fd36, %fd33, %fd34, %fd35;
	st.global.f64 	[%rd35], %fd36;
	ld.global.f64 	%fd37, [%rd7];
	cvt.u64.u32 	%rd36, %r24;
	cvt.u64.u32 	%rd37, %r67;
	add.s64 	%rd38, %rd37, %rd36;
	shl.b64 	%rd39, %rd38, 3;
	add.s64 	%rd40, %rd2, %rd39;
	ld.global.f64 	%fd38, [%rd40+8];
	add.s64 	%rd41, %rd37, %rd5;
	shl.b64 	%rd42, %rd41, 3;
	add.s64 	%rd43, %rd1, %rd42;
	ld.global.f64 	%fd39, [%rd43+8];
	fma.rn.f64 	%fd40, %fd37, %fd38, %fd39;
	st.global.f64 	[%rd43+8], %fd40;
	ld.global.f64 	%fd41, [%rd7];
	ld.global.f64 	%fd42, [%rd40+16];
	ld.global.f64 	%fd43, [%rd43+16];
	fma.rn.f64 	%fd44, %fd41, %fd42, %fd43;
	st.global.f64 	[%rd43+16], %fd44;
	ld.global.f64 	%fd45, [%rd7];
	ld.global.f64 	%fd46, [%rd40+24];
	ld.global.f64 	%fd47, [%rd43+24];
	fma.rn.f64 	%fd48, %fd45, %fd46, %fd47;
	st.global.f64 	[%rd43+24], %fd48;
	add.s32 	%r67, %r67, 4;
$L__BB0_22:
	setp.eq.s32 	%p15, %r17, 0;
	@%p15 bra 	$L__BB0_27;
	setp.eq.s32 	%p16, %r17, 1;
	@%p16 bra 	$L__BB0_25;
	cvt.u32.u64 	%r52, %rd5;
	ld.global.f64 	%fd49, [%rd7];
	add.s32 	%r53, %r67, %r24;
	mul.wide.u32 	%rd44, %r53, 8;
	add.s64 	%rd45, %rd2, %rd44;
	ld.global.f64 	%fd50, [%rd45];
	add.s32 	%r54, %r67, %r52;
	mul.wide.u32 	%rd46, %r54, 8;
	add.s64 	%rd47, %rd1, %rd46;
	ld.global.f64 	%fd51, [%rd47];
	fma.rn.f64 	%fd52, %fd49, %fd50, %fd51;
	st.global.f64 	[%rd47], %fd52;
	ld.global.f64 	%fd53, [%rd7];
	cvt.u64.u32 	%rd48, %r24;
	cvt.u64.u32 	%rd49, %r67;
	add.s64 	%rd50, %rd49, %rd48;
	shl.b64 	%rd51, %rd50, 3;
	add.s64 	%rd52, %rd2, %rd51;
	ld.global.f64 	%fd54, [%rd52+8];
	add.s64 	%rd53, %rd49, %rd5;
	shl.b64 	%rd54, %rd53, 3;
	add.s64 	%rd55, %rd1, %rd54;
	ld.global.f64 	%fd55, [%rd55+8];
	fma.rn.f64 	%fd56, %fd53, %fd54, %fd55;
	st.global.f64 	[%rd55+8], %fd56;
	add.s32 	%r67, %r67, 2;
$L__BB0_25:
	setp.eq.s32 	%p17, %r19, 0;
	@%p17 bra 	$L__BB0_27;
	cvt.u32.u64 	%r55, %rd5;
	ld.global.f64 	%fd57, [%rd7];
	add.s32 	%r56, %r67, %r24;
	mul.wide.u32 	%rd56, %r56, 8;
	add.s64 	%rd57, %rd2, %rd56;
	ld.global.f64 	%fd58, [%rd57];
	add.s32 	%r57, %r67, %r55;
	mul.wide.u32 	%rd58, %r57, 8;
	add.s64 	%rd59, %rd1, %rd58;
	ld.global.f64 	%fd59, [%rd59];
	fma.rn.f64 	%fd60, %fd57, %fd58, %fd59;
	st.global.f64 	[%rd59], %fd60;
$L__BB0_27:
	add.s32 	%r64, %r64, 1;
	setp.ne.s32 	%p18, %r64, %r38;
	@%p18 bra 	$L__BB0_16;
	add.s32 	%r63, %r63, 1;
	setp.eq.s32 	%p19, %r63, %r36;
	@%p19 bra 	$L__BB0_29;
	bra.uni 	$L__BB0_15;
$L__BB0_29:
	ret;

}
	// .globl	_Z4gpu2iiiPdS_S_
.visible .entry _Z4gpu2iiiPdS_S_(
	.param .u32 _Z4gpu2iiiPdS_S__param_0,
	.param .u32 _Z4gpu2iiiPdS_S__param_1,
	.param .u32 _Z4gpu2iiiPdS_S__param_2,
	.param .u64 .ptr .align 1 _Z4gpu2iiiPdS_S__param_3,
	.param .u64 .ptr .align 1 _Z4gpu2iiiPdS_S__param_4,
	.param .u64 .ptr .align 1 _Z4gpu2iiiPdS_S__param_5
)
{
	.reg .pred 	%p<13>;
	.reg .b32 	%r<41>;
	.reg .b64 	%rd<53>;
	.reg .b64 	%fd<68>;

	ld.param.u32 	%r20, [_Z4gpu2iiiPdS_S__param_0];
	ld.param.u32 	%r18, [_Z4gpu2iiiPdS_S__param_1];
	ld.param.u32 	%r19, [_Z4gpu2iiiPdS_S__param_2];
	ld.param.u64 	%rd7, [_Z4gpu2iiiPdS_S__param_3];
	ld.param.u64 	%rd8, [_Z4gpu2iiiPdS_S__param_4];
	ld.param.u64 	%rd6, [_Z4gpu2iiiPdS_S__param_5];
	cvta.to.global.u64 	%rd1, %rd8;
	cvta.to.global.u64 	%rd2, %rd7;
	mov.u32 	%r21, %ctaid.x;
	mov.u32 	%r22, %ntid.x;
	mov.u32 	%r23, %tid.x;
	mad.lo.s32 	%r1, %r21, %r22, %r23;
	mov.u32 	%r24, %ctaid.y;
	mov.u32 	%r25, %ntid.y;
	mov.u32 	%r26, %tid.y;
	mad.lo.s32 	%r2, %r24, %r25, %r26;
	setp.ge.s32 	%p1, %r2, %r20;
	setp.ge.s32 	%p2, %r1, %r18;
	or.pred  	%p3, %p1, %p2;
	@%p3 bra 	$L__BB1_14;
	setp.lt.s32 	%p4, %r19, 1;
	mov.f64 	%fd67, 0d0000000000000000;
	@%p4 bra 	$L__BB1_13;
	mul.lo.s32 	%r3, %r19, %r2;
	and.b32  	%r4, %r19, 7;
	setp.lt.u32 	%p5, %r19, 8;
	mov.b32 	%r39, 0;
	mov.f64 	%fd67, 0d0000000000000000;
	@%p5 bra 	$L__BB1_5;
	and.b32  	%r39, %r19, 2147483640;
	neg.s32 	%r37, %r39;
	shl.b32 	%r7, %r18, 3;
	mul.wide.u32 	%rd9, %r3, 8;
	add.s64 	%rd10, %rd9, %rd2;
	add.s64 	%rd52, %rd10, 32;
	mov.f64 	%fd67, 0d0000000000000000;
	mul.wide.s32 	%rd13, %r18, 8;
	mov.u32 	%r36, %r1;
$L__BB1_4:
	.pragma "nounroll";
	ld.global.f64 	%fd17, [%rd52+-32];
	mul.wide.s32 	%rd11, %r36, 8;
	add.s64 	%rd12, %rd1, %rd11;
	ld.global.f64 	%fd18, [%rd12];
	fma.rn.f64 	%fd19, %fd17, %fd18, %fd67;
	ld.global.f64 	%fd20, [%rd52+-24];
	add.s64 	%rd14, %rd12, %rd13;
	ld.global.f64 	%fd21, [%rd14];
	fma.rn.f64 	%fd22, %fd20, %fd21, %fd19;
	ld.global.f64 	%fd23, [%rd52+-16];
	add.s64 	%rd15, %rd14, %rd13;
	ld.global.f64 	%fd24, [%rd15];
	fma.rn.f64 	%fd25, %fd23, %fd24, %fd22;
	ld.global.f64 	%fd26, [%rd52+-8];
	add.s64 	%rd16, %rd15, %rd13;
	ld.global.f64 	%fd27, [%rd16];
	fma.rn.f64 	%fd28, %fd26, %fd27, %fd25;
	ld.global.f64 	%fd29, [%rd52];
	add.s64 	%rd17, %rd16, %rd13;
	ld.global.f64 	%fd30, [%rd17];
	fma.rn.f64 	%fd31, %fd29, %fd30, %fd28;
	ld.global.f64 	%fd32, [%rd52+8];
	add.s64 	%rd18, %rd17, %rd13;
	ld.global.f64 	%fd33, [%rd18];
	fma.rn.f64 	%fd34, %fd32, %fd33, %fd31;
	ld.global.f64 	%fd35, [%rd52+16];
	add.s64 	%rd19, %rd18, %rd13;
	ld.global.f64 	%fd36, [%rd19];
	fma.rn.f64 	%fd37, %fd35, %fd36, %fd34;
	ld.global.f64 	%fd38, [%rd52+24];
	add.s64 	%rd20, %rd19, %rd13;
	ld.global.f64 	%fd39, [%rd20];
	fma.rn.f64 	%fd67, %fd38, %fd39, %fd37;
	add.s32 	%r37, %r37, 8;
	add.s32 	%r36, %r36, %r7;
	add.s64 	%rd52, %rd52, 64;
	setp.ne.s32 	%p6, %r37, 0;
	@%p6 bra 	$L__BB1_4;
$L__BB1_5:
	setp.eq.s32 	%p7, %r4, 0;
	@%p7 bra 	$L__BB1_13;
	and.b32  	%r13, %r19, 3;
	setp.lt.u32 	%p8, %r4, 4;
	@%p8 bra 	$L__BB1_8;
	add.s32 	%r28, %r39, %r3;
	mul.wide.u32 	%rd21, %r28, 8;
	add.s64 	%rd22, %rd2, %rd21;
	ld.global.f64 	%fd41, [%rd22];
	mad.lo.s32 	%r29, %r39, %r18, %r1;
	mul.wide.s32 	%rd23, %r29, 8;
	add.s64 	%rd24, %rd1, %rd23;
	ld.global.f64 	%fd42, [%rd24];
	fma.rn.f64 	%fd43, %fd41, %fd42, %fd67;
	cvt.u64.u32 	%rd25, %r3;
	cvt.u64.u32 	%rd26, %r39;
	add.s64 	%rd27, %rd26, %rd25;
	shl.b64 	%rd28, %rd27, 3;
	add.s64 	%rd29, %rd2, %rd28;
	ld.global.f64 	%fd44, [%rd29+8];
	mul.wide.s32 	%rd30, %r18, 8;
	add.s64 	%rd31, %rd24, %rd30;
	ld.global.f64 	%fd45, [%rd31];
	fma.rn.f64 	%fd46, %fd44, %fd45, %fd43;
	ld.global.f64 	%fd47, [%rd29+16];
	add.s64 	%rd32, %rd31, %rd30;
	ld.global.f64 	%fd48, [%rd32];
	fma.rn.f64 	%fd49, %fd47, %fd48, %fd46;
	ld.global.f64 	%fd50, [%rd29+24];
	add.s64 	%rd33, %rd32, %rd30;
	ld.global.f64 	%fd51, [%rd33];
	fma.rn.f64 	%fd67, %fd50, %fd51, %fd49;
	add.s32 	%r39, %r39, 4;
$L__BB1_8:
	setp.eq.s32 	%p9, %r13, 0;
	@%p9 bra 	$L__BB1_13;
	setp.eq.s32 	%p10, %r13, 1;
	@%p10 bra 	$L__BB1_11;
	add.s32 	%r30, %r39, %r3;
	mul.wide.u32 	%rd34, %r30, 8;
	add.s64 	%rd35, %rd2, %rd34;
	ld.global.f64 	%fd53, [%rd35];
	mad.lo.s32 	%r31, %r39, %r18, %r1;
	mul.wide.s32 	%rd36, %r31, 8;
	add.s64 	%rd37, %rd1, %rd36;
	ld.global.f64 	%fd54, [%rd37];
	fma.rn.f64 	%fd55, %fd53, %fd54, %fd67;
	cvt.u64.u32 	%rd38, %r3;
	cvt.u64.u32 	%rd39, %r39;
	add.s64 	%rd40, %rd39, %rd38;
	shl.b64 	%rd41, %rd40, 3;
	add.s64 	%rd42, %rd2, %rd41;
	ld.global.f64 	%fd56, [%rd42+8];
	mul.wide.s32 	%rd43, %r18, 8;
	add.s64 	%rd44, %rd37, %rd43;
	ld.global.f64 	%fd57, [%rd44];
	fma.rn.f64 	%fd67, %fd56, %fd57, %fd55;
	add.s32 	%r39, %r39, 2;
$L__BB1_11:
	and.b32  	%r32, %r19, 1;
	setp.eq.b32 	%p11, %r32, 1;
	not.pred 	%p12, %p11;
	@%p12 bra 	$L__BB1_13;
	add.s32 	%r33, %r39, %r3;
	mul.wide.u32 	%rd45, %r33, 8;
	add.s64 	%rd46, %rd2, %rd45;
	ld.global.f64 	%fd58, [%rd46];
	mad.lo.s32 	%r34, %r39, %r18, %r1;
	mul.wide.s32 	%rd47, %r34, 8;
	add.s64 	%rd48, %rd1, %rd47;
	ld.global.f64 	%fd59, [%rd48];
	fma.rn.f64 	%fd67, %fd58, %fd59, %fd67;
$L__BB1_13:
	mad.lo.s32 	%r35, %r18, %r2, %r1;
	cvta.to.global.u64 	%rd49, %rd6;
	mul.wide.s32 	%rd50, %r35, 8;
	add.s64 	%rd51, %rd49, %rd50;
	st.global.f64 	[%rd51], %fd67;
$L__BB1_14:
	ret;

}
	// .globl	_Z4gpu3iiiPdS_S_
.visible .entry _Z4gpu3iiiPdS_S_(
	.param .u32 _Z4gpu3iiiPdS_S__param_0,
	.param .u32 _Z4gpu3iiiPdS_S__param_1,
	.param .u32 _Z4gpu3iiiPdS_S__param_2,
	.param .u64 .ptr .align 1 _Z4gpu3iiiPdS_S__param_3,
	.param .u64 .ptr .align 1 _Z4gpu3iiiPdS_S__param_4,
	.param .u64 .ptr .align 1 _Z4gpu3iiiPdS_S__param_5
)
{
	.reg .pred 	%p<25>;
	.reg .b32 	%r<74>;
	.reg .b64 	%rd<99>;
	.reg .b64 	%fd<181>;

	ld.param.u32 	%r34, [_Z4gpu3iiiPdS_S__param_0];
	ld.param.u32 	%r37, [_Z4gpu3iiiPdS_S__param_1];
	ld.param.u32 	%r36, [_Z4gpu3iiiPdS_S__param_2];
	ld.param.u64 	%rd10, [_Z4gpu3iiiPdS_S__param_3];
	ld.param.u64 	%rd11, [_Z4gpu3iiiPdS_S__param_4];
	ld.param.u64 	%rd12, [_Z4gpu3iiiPdS_S__param_5];
	cvta.to.global.u64 	%rd1, %rd11;
	cvta.to.global.u64 	%rd2, %rd10;
	cvta.to.global.u64 	%rd3, %rd12;
	mov.u32 	%r38, %ctaid.y;
	mov.u32 	%r39, %ntid.y;
	mov.u32 	%r40, %tid.y;
	mad.lo.s32 	%r1, %r38, %r39, %r40;
	mov.u32 	%r41, %ctaid.x;
	mov.u32 	%r42, %ntid.x;
	mov.u32 	%r43, %tid.x;
	mad.lo.s32 	%r44, %r41, %r42, %r43;
	shl.b32 	%r2, %r44, 1;
	setp.ge.s32 	%p1, %r1, %r34;
	add.s32 	%r3, %r37, -1;
	setp.ge.s32 	%p2, %r2, %r3;
	or.pred  	%p3, %p1, %p2;
	@%p3 bra 	$L__BB2_14;
	setp.lt.s32 	%p16, %r36, 1;
	mov.f64 	%fd171, 0d0000000000000000;
	mov.f64 	%fd172, %fd171;
	@%p16 bra 	$L__BB2_13;
	mul.lo.s32 	%r4, %r36, %r1;
	and.b32  	%r5, %r36, 7;
	setp.lt.u32 	%p17, %r36, 8;
	mov.b32 	%r67, 0;
	mov.f64 	%fd172, 0d0000000000000000;
	mov.f64 	%fd171, %fd172;
	@%p17 bra 	$L__BB2_5;
	and.b32  	%r67, %r36, 2147483640;
	neg.s32 	%r65, %r67;
	shl.b32 	%r8, %r37, 3;
	mul.wide.u32 	%rd55, %r4, 8;
	add.s64 	%rd56, %rd55, %rd2;
	add.s64 	%rd97, %rd56, 32;
	mov.f64 	%fd172, 0d0000000000000000;
	mul.wide.s32 	%rd59, %r37, 8;
	mov.u32 	%r64, %r2;
$L__BB2_4:
	.pragma "nounroll";
	ld.global.f64 	%fd88, [%rd97+-32];
	mul.wide.s32 	%rd57, %r64, 8;
	add.s64 	%rd58, %rd1, %rd57;
	ld.global.f64 	%fd89, [%rd58];
	fma.rn.f64 	%fd90, %fd88, %fd89, %fd171;
	ld.global.f64 	%fd91, [%rd58+8];
	fma.rn.f64 	%fd92, %fd88, %fd91, %fd172;
	ld.global.f64 	%fd93, [%rd97+-24];
	add.s64 	%rd60, %rd58, %rd59;
	ld.global.f64 	%fd94, [%rd60];
	fma.rn.f64 	%fd95, %fd93, %fd94, %fd90;
	ld.global.f64 	%fd96, [%rd60+8];
	fma.rn.f64 	%fd97, %fd93, %fd96, %fd92;
	ld.global.f64 	%fd98, [%rd97+-16];
	add.s64 	%rd61, %rd60, %rd59;
	ld.global.f64 	%fd99, [%rd61];
	fma.rn.f64 	%fd100, %fd98, %fd99, %fd95;
	ld.global.f64 	%fd101, [%rd61+8];
	fma.rn.f64 	%fd102, %fd98, %fd101, %fd97;
	ld.global.f64 	%fd103, [%rd97+-8];
	add.s64 	%rd62, %rd61, %rd59;
	ld.global.f64 	%fd104, [%rd62];
	fma.rn.f64 	%fd105, %fd103, %fd104, %fd100;
	ld.global.f64 	%fd106, [%rd62+8];
	fma.rn.f64 	%fd107, %fd103, %fd106, %fd102;
	ld.global.f64 	%fd108, [%rd97];
	add.s64 	%rd63, %rd62, %rd59;
	ld.global.f64 	%fd109, [%rd63];
	fma.rn.f64 	%fd110, %fd108, %fd109, %fd105;
	ld.global.f64 	%fd111, [%rd63+8];
	fma.rn.f64 	%fd112, %fd108, %fd111, %fd107;
	ld.global.f64 	%fd113, [%rd97+8];
	add.s64 	%rd64, %rd63, %rd59;
	ld.global.f64 	%fd114, [%rd64];
	fma.rn.f64 	%fd115, %fd113, %fd114, %fd110;
	ld.global.f64 	%fd116, [%rd64+8];
	fma.rn.f64 	%fd117, %fd113, %fd116, %fd112;
	ld.global.f64 	%fd118, [%rd97+16];
	add.s64 	%rd65, %rd64, %rd59;
	ld.global.f64 	%fd119, [%rd65];
	fma.rn.f64 	%fd120, %fd118, %fd119, %fd115;
	ld.global.f64 	%fd121, [%rd65+8];
	fma.rn.f64 	%fd122, %fd118, %fd121, %fd117;
	ld.global.f64 	%fd123, [%rd97+24];
	add.s64 	%rd66, %rd65, %rd59;
	ld.global.f64 	%fd124, [%rd66];
	fma.rn.f64 	%fd171, %fd123, %fd124, %fd120;
	ld.global.f64 	%fd125, [%rd66+8];
	fma.rn.f64 	%fd172, %fd123, %fd125, %fd122;
	add.s32 	%r65, %r65, 8;
	add.s32 	%r64, %r64, %r8;
	add.s64 	%rd97, %rd97, 64;
	setp.ne.s32 	%p18, %r65, 0;
	@%p18 bra 	$L__BB2_4;
$L__BB2_5:
	setp.eq.s32 	%p19, %r5, 0;
	@%p19 bra 	$L__BB2_13;
	and.b32  	%r14, %r36, 3;
	setp.lt.u32 	%p20, %r5, 4;
	@%p20 bra 	$L__BB2_8;
	add.s32 	%r56, %r67, %r4;
	mul.wide.u32 	%rd67, %r56, 8;
	add.s64 	%rd68, %rd2, %rd67;
	ld.global.f64 	%fd127, [%rd68];
	mad.lo.s32 	%r57, %r67, %r37, %r2;
	mul.wide.s32 	%rd69, %r57, 8;
	add.s64 	%rd70, %rd1, %rd69;
	ld.global.f64 	%fd128, [%rd70];
	fma.rn.f64 	%fd129, %fd127, %fd128, %fd171;
	ld.global.f64 	%fd130, [%rd70+8];
	fma.rn.f64 	%fd131, %fd127, %fd130, %fd172;
	cvt.u64.u32 	%rd71, %r4;
	cvt.u64.u32 	%rd72, %r67;
	add.s64 	%rd73, %rd72, %rd71;
	shl.b64 	%rd74, %rd73, 3;
	add.s64 	%rd75, %rd2, %rd74;
	ld.global.f64 	%fd132, [%rd75+8];
	mul.wide.s32 	%rd76, %r37, 8;
	add.s64 	%rd77, %rd70, %rd76;
	ld.global.f64 	%fd133, [%rd77];
	fma.rn.f64 	%fd134, %fd132, %fd133, %fd129;
	ld.global.f64 	%fd135, [%rd77+8];
	fma.rn.f64 	%fd136, %fd132, %fd135, %fd131;
	ld.global.f64 	%fd137, [%rd75+16];
	add.s64 	%rd78, %rd77, %rd76;
	ld.global.f64 	%fd138, [%rd78];
	fma.rn.f64 	%fd139, %fd137, %fd138, %fd134;
	ld.global.f64 	%fd140, [%rd78+8];
	fma.rn.f64 	%fd141, %fd137, %fd140, %fd136;
	ld.global.f64 	%fd142, [%rd75+24];
	add.s64 	%rd79, %rd78, %rd76;
	ld.global.f64 	%fd143, [%rd79];
	fma.rn.f64 	%fd171, %fd142, %fd143, %fd139;
	ld.global.f64 	%fd144, [%rd79+8];
	fma.rn.f64 	%fd172, %fd142, %fd144, %fd141;
	add.s32 	%r67, %r67, 4;
$L__BB2_8:
	setp.eq.s32 	%p21, %r14, 0;
	@%p21 bra 	$L__BB2_13;
	setp.eq.s32 	%p22, %r14, 1;
	@%p22 bra 	$L__BB2_11;
	add.s32 	%r58, %r67, %r4;
	mul.wide.u32 	%rd80, %r58, 8;
	add.s64 	%rd81, %rd2, %rd80;
	ld.global.f64 	%fd146, [%rd81];
	mad.lo.s32 	%r59, %r67, %r37, %r2;
	mul.wide.s32 	%rd82, %r59, 8;
	add.s64 	%rd83, %rd1, %rd82;
	ld.global.f64 	%fd147, [%rd83];
	fma.rn.f64 	%fd148, %fd146, %fd147, %fd171;
	ld.global.f64 	%fd149, [%rd83+8];
	fma.rn.f64 	%fd150, %fd146, %fd149, %fd172;
	cvt.u64.u32 	%rd84, %r4;
	cvt.u64.u32 	%rd85, %r67;
	add.s64 	%rd86, %rd85, %rd84;
	shl.b64 	%rd87, %rd86, 3;
	add.s64 	%rd88, %rd2, %rd87;
	ld.global.f64 	%fd151, [%rd88+8];
	mul.wide.s32 	%rd89, %r37, 8;
	add.s64 	%rd90, %rd83, %rd89;
	ld.global.f64 	%fd152, [%rd90];
	fma.rn.f64 	%fd171, %fd151, %fd152, %fd148;
	ld.global.f64 	%fd153, [%rd90+8];
	fma.rn.f64 	%fd172, %fd151, %fd153, %fd150;
	add.s32 	%r67, %r67, 2;
$L__BB2_11:
	and.b32  	%r60, %r36, 1;
	setp.eq.b32 	%p23, %r60, 1;
	not.pred 	%p24, %p23;
	@%p24 bra 	$L__BB2_13;
	add.s32 	%r61, %r67, %r4;
	mul.wide.u32 	%rd91, %r61, 8;
	add.s64 	%rd92, %rd2, %rd91;
	ld.global.f64 	%fd154, [%rd92];
	mad.lo.s32 	%r62, %r67, %r37, %r2;
	mul.wide.s32 	%rd93, %r62, 8;
	add.s64 	%rd94, %rd1, %rd93;
	ld.global.f64 	%fd155, [%rd94];
	fma.rn.f64 	%fd171, %fd154, %fd155, %fd171;
	ld.global.f64 	%fd156, [%rd94+8];
	fma.rn.f64 	%fd172, %fd154, %fd156, %fd172;
$L__BB2_13:
	mad.lo.s32 	%r63, %r37, %r1, %r2;
	mul.wide.s32 	%rd95, %r63, 8;
	add.s64 	%rd96, %rd3, %rd95;
	st.global.f64 	[%rd96], %fd171;
	st.global.f64 	[%rd96+8], %fd172;
	bra.uni 	$L__BB2_28;
$L__BB2_14:
	setp.ge.s32 	%p4, %r1, %r34;
	setp.ne.s32 	%p5, %r2, %r3;
	or.pred  	%p6, %p4, %p5;
	@%p6 bra 	$L__BB2_28;
	setp.lt.s32 	%p7, %r36, 1;
	mov.f64 	%fd180, 0d0000000000000000;
	@%p7 bra 	$L__BB2_27;
	mul.lo.s32 	%r19, %r36, %r1;
	and.b32  	%r20, %r36, 7;
	setp.lt.u32 	%p8, %r36, 8;
	mov.b32 	%r72, 0;
	mov.f64 	%fd180, 0d0000000000000000;
	@%p8 bra 	$L__BB2_19;
	and.b32  	%r72, %r36, 2147483640;
	neg.s32 	%r70, %r72;
	shl.b32 	%r23, %r37, 3;
	mul.wide.u32 	%rd13, %r19, 8;
	add.s64 	%rd14, %rd13, %rd2;
	add.s64 	%rd98, %rd14, 32;
	mov.f64 	%fd180, 0d0000000000000000;
	mul.wide.s32 	%rd17, %r37, 8;
	mov.u32 	%r69, %r2;
$L__BB2_18:
	.pragma "nounroll";
	ld.global.f64 	%fd41, [%rd98+-32];
	mul.wide.s32 	%rd15, %r69, 8;
	add.s64 	%rd16, %rd1, %rd15;
	ld.global.f64 	%fd42, [%rd16];
	fma.rn.f64 	%fd43, %fd41, %fd42, %fd180;
	ld.global.f64 	%fd44, [%rd98+-24];
	add.s64 	%rd18, %rd16, %rd17;
	ld.global.f64 	%fd45, [%rd18];
	fma.rn.f64 	%fd46, %fd44, %fd45, %fd43;
	ld.global.f64 	%fd47, [%rd98+-16];
	add.s64 	%rd19, %rd18, %rd17;
	ld.global.f64 	%fd48, [%rd19];
	fma.rn.f64 	%fd49, %fd47, %fd48, %fd46;
	ld.global.f64 	%fd50, [%rd98+-8];
	add.s64 	%rd20, %rd19, %rd17;
	ld.global.f64 	%fd51, [%rd20];
	fma.rn.f64 	%fd52, %fd50, %fd51, %fd49;
	ld.global.f64 	%fd53, [%rd98];
	add.s64 	%rd21, %rd20, %rd17;
	ld.global.f64 	%fd54, [%rd21];
	fma.rn.f64 	%fd55, %fd53, %fd54, %fd52;
	ld.global.f64 	%fd56, [%rd98+8];
	add.s64 	%rd22, %rd21, %rd17;
	ld.global.f64 	%fd57, [%rd22];
	fma.rn.f64 	%fd58, %fd56, %fd57, %fd55;
	ld.global.f64 	%fd59, [%rd98+16];
	add.s64 	%rd23, %rd22, %rd17;
	ld.global.f64 	%fd60, [%rd23];
	fma.rn.f64 	%fd61, %fd59, %fd60, %fd58;
	ld.global.f64 	%fd62, [%rd98+24];
	add.s64 	%rd24, %rd23, %rd17;
	ld.global.f64 	%fd63, [%rd24];
	fma.rn.f64 	%fd180, %fd62, %fd63, %fd61;
	add.s32 	%r70, %r70, 8;
	add.s32 	%r69, %r69, %r23;
	add.s64 	%rd98, %rd98, 64;
	setp.ne.s32 	%p9, %r70, 0;
	@%p9 bra 	$L__BB2_18;
$L__BB2_19:
	setp.eq.s32 	%p10, %r20, 0;
	@%p10 bra 	$L__BB2_27;
	and.b32  	%r29, %r36, 3;
	setp.lt.u32 	%p11, %r20, 4;
	@%p11 bra 	$L__BB2_22;
	add.s32 	%r47, %r72, %r19;
	mul.wide.u32 	%rd25, %r47, 8;
	add.s64 	%rd26, %rd2, %rd25;
	ld.global.f64 	%fd65, [%rd26];
	mad.lo.s32 	%r48, %r72, %r37, %r2;
	mul.wide.s32 	%rd27, %r48, 8;
	add.s64 	%rd28, %rd1, %rd27;
	ld.global.f64 	%fd66, [%rd28];
	fma.rn.f64 	%fd67, %fd65, %fd66, %fd180;
	cvt.u64.u32 	%rd29, %r19;
	cvt.u64.u32 	%rd30, %r72;
	add.s64 	%rd31, %rd30, %rd29;
	shl.b64 	%rd32, %rd31, 3;
	add.s64 	%rd33, %rd2, %rd32;
	ld.global.f64 	%fd68, [%rd33+8];
	mul.wide.s32 	%rd34, %r37, 8;
	add.s64 	%rd35, %rd28, %rd34;
	ld.global.f64 	%fd69, [%rd35];
	fma.rn.f64 	%fd70, %fd68, %fd69, %fd67;
	ld.global.f64 	%fd71, [%rd33+16];
	add.s64 	%rd36, %rd35, %rd34;
	ld.global.f64 	%fd72, [%rd36];
	fma.rn.f64 	%fd73, %fd71, %fd72, %fd70;
	ld.global.f64 	%fd74, [%rd33+24];
	add.s64 	%rd37, %rd36, %rd34;
	ld.global.f64 	%fd75, [%rd37];
	fma.rn.f64 	%fd180, %fd74, %fd75, %fd73;
	add.s32 	%r72, %r72, 4;
$L__BB2_22:
	setp.eq.s32 	%p12, %r29, 0;
	@%p12 bra 	$L__BB2_27;
	setp.eq.s32 	%p13, %r29, 1;
	@%p13 bra 	$L__BB2_25;
	add.s32 	%r49, %r72, %r19;
	mul.wide.u32 	%rd38, %r49, 8;
	add.s64 	%rd39, %rd2, %rd38;
	ld.global.f64 	%fd77, [%rd39];
	mad.lo.s32 	%r50, %r72, %r37, %r2;
	mul.wide.s32 	%rd40, %r50, 8;
	add.s64 	%rd41, %rd1, %rd40;
	ld.global.f64 	%fd78, [%rd41];
	fma.rn.f64 	%fd79, %fd77, %fd78, %fd180;
	cvt.u64.u32 	%rd42, %r19;
	cvt.u64.u32 	%rd43, %r72;
	add.s64 	%rd44, %rd43, %rd42;
	shl.b64 	%rd45, %rd44, 3;
	add.s64 	%rd46, %rd2, %rd45;
	ld.global.f64 	%fd80, [%rd46+8];
	mul.wide.s32 	%rd47, %r37, 8;
	add.s64 	%rd48, %rd41, %rd47;
	ld.global.f64 	%fd81, [%rd48];
	fma.rn.f64 	%fd180, %fd80, %fd81, %fd79;
	add.s32 	%r72, %r72, 2;
$L__BB2_25:
	and.b32  	%r51, %r36, 1;
	setp.eq.b32 	%p14, %r51, 1;
	not.pred 	%p15, %p14;
	@%p15 bra 	$L__BB2_27;
	add.s32 	%r52, %r72, %r19;
	mul.wide.u32 	%rd49, %r52, 8;
	add.s64 	%rd50, %rd2, %rd49;
	ld.global.f64 	%fd82, [%rd50];
	mad.lo.s32 	%r53, %r72, %r37, %r2;
	mul.wide.s32 	%rd51, %r53, 8;
	add.s64 	%rd52, %rd1, %rd51;
	ld.global.f64 	%fd83, [%rd52];
	fma.rn.f64 	%fd180, %fd82, %fd83, %fd180;
$L__BB2_27:
	mad.lo.s32 	%r54, %r37, %r1, %r2;
	mul.wide.s32 	%rd53, %r54, 8;
	add.s64 	%rd54, %rd3, %rd53;
	st.global.f64 	[%rd54], %fd180;
$L__BB2_28:
	ret;

}
	// .globl	_Z4gpu4iiiPdS_S_
.visible .entry _Z4gpu4iiiPdS_S_(
	.param .u32 _Z4gpu4iiiPdS_S__param_0,
	.param .u32 _Z4gpu4iiiPdS_S__param_1,
	.param .u32 _Z4gpu4iiiPdS_S__param_2,
	.param .u64 .ptr .align 1 _Z4gpu4iiiPdS_S__param_3,
	.param .u64 .ptr .align 1 _Z4gpu4iiiPdS_S__param_4,
	.param .u64 .ptr .align 1 _Z4gpu4iiiPdS_S__param_5
)
{
	.reg .pred 	%p<29>;
	.reg .b32 	%r<83>;
	.reg .b64 	%rd<95>;
	.reg .b64 	%fd<109>;

	ld.param.u32 	%r31, [_Z4gpu4iiiPdS_S__param_0];
	ld.param.u32 	%r32, [_Z4gpu4iiiPdS_S__param_1];
	ld.param.u32 	%r33, [_Z4gpu4iiiPdS_S__param_2];
	ld.param.u64 	%rd9, [_Z4gpu4iiiPdS_S__param_3];
	ld.param.u64 	%rd10, [_Z4gpu4iiiPdS_S__param_4];
	ld.param.u64 	%rd11, [_Z4gpu4iiiPdS_S__param_5];
	cvta.to.global.u64 	%rd1, %rd11;
	cvta.to.global.u64 	%rd2, %rd10;
	cvta.to.global.u64 	%rd3, %rd9;
	mov.u32 	%r34, %ctaid.y;
	mov.u32 	%r35, %ntid.y;
	mov.u32 	%r36, %tid.y;
	mad.lo.s32 	%r37, %r34, %r35, %r36;
	mul.lo.s32 	%r1, %r37, 11;
	mov.u32 	%r38, %ctaid.x;
	mov.u32 	%r39, %ntid.x;
	mov.u32 	%r40, %tid.x;
	mad.lo.s32 	%r2, %r38, %r39, %r40;
	add.s32 	%r41, %r31, -11;
	setp.ge.s32 	%p1, %r1, %r41;
	setp.ge.s32 	%p2, %r2, %r32;
	or.pred  	%p3, %p1, %p2;
	@%p3 bra 	$L__BB3_15;
	setp.lt.s32 	%p19, %r33, 1;
	@%p19 bra 	$L__BB3_30;
	and.b32  	%r3, %r33, 7;
	and.b32  	%r58, %r33, 2147483640;
	neg.s32 	%r4, %r58;
	mov.b32 	%r72, 0;
	mul.wide.s32 	%rd88, %r32, 8;
$L__BB3_3:
	setp.lt.u32 	%p20, %r33, 8;
	add.s32 	%r60, %r72, %r1;
	mul.lo.s32 	%r6, %r60, %r33;
	mad.lo.s32 	%r61, %r60, %r32, %r2;
	mul.wide.s32 	%rd53, %r61, 8;
	add.s64 	%rd4, %rd1, %rd53;
	ld.global.f64 	%fd102, [%rd4];
	mov.b32 	%r76, 0;
	@%p20 bra 	$L__BB3_6;
	mul.wide.u32 	%rd54, %r6, 8;
	add.s64 	%rd55, %rd3, %rd54;
	add.s64 	%rd94, %rd55, 32;
	mov.u32 	%r73, %r2;
	mov.u32 	%r74, %r4;
$L__BB3_5:
	.pragma "nounroll";
	and.b32  	%r76, %r33, 2147483640;
	ld.global.f64 	%fd59, [%rd94+-32];
	mul.wide.s32 	%rd56, %r73, 8;
	add.s64 	%rd57, %rd2, %rd56;
	ld.global.f64 	%fd60, [%rd57];
	fma.rn.f64 	%fd61, %fd59, %fd60, %fd102;
	st.global.f64 	[%rd4], %fd61;
	ld.global.f64 	%fd62, [%rd94+-24];
	mul.wide.s32 	%rd58, %r32, 8;
	add.s64 	%rd59, %rd57, %rd58;
	ld.global.f64 	%fd63, [%rd59];
	fma.rn.f64 	%fd64, %fd62, %fd63, %fd61;
	st.global.f64 	[%rd4], %fd64;
	ld.global.f64 	%fd65, [%rd94+-16];
	add.s64 	%rd60, %rd59, %rd58;
	ld.global.f64 	%fd66, [%rd60];
	fma.rn.f64 	%fd67, %fd65, %fd66, %fd64;
	st.global.f64 	[%rd4], %fd67;
	ld.global.f64 	%fd68, [%rd94+-8];
	add.s64 	%rd61, %rd60, %rd58;
	ld.global.f64 	%fd69, [%rd61];
	fma.rn.f64 	%fd70, %fd68, %fd69, %fd67;
	st.global.f64 	[%rd4], %fd70;
	ld.global.f64 	%fd71, [%rd94];
	add.s64 	%rd62, %rd61, %rd58;
	ld.global.f64 	%fd72, [%rd62];
	fma.rn.f64 	%fd73, %fd71, %fd72, %fd70;
	st.global.f64 	[%rd4], %fd73;
	ld.global.f64 	%fd74, [%rd94+8];
	add.s64 	%rd63, %rd62, %rd58;
	ld.global.f64 	%fd75, [%rd63];
	fma.rn.f64 	%fd76, %fd74, %fd75, %fd73;
	st.global.f64 	[%rd4], %fd76;
	ld.global.f64 	%fd77, [%rd94+16];
	add.s64 	%rd64, %rd63, %rd58;
	ld.global.f64 	%fd78, [%rd64];
	fma.rn.f64 	%fd79, %fd77, %fd78, %fd76;
	st.global.f64 	[%rd4], %fd79;
	ld.global.f64 	%fd80, [%rd94+24];
	add.s64 	%rd65, %rd64, %rd58;
	ld.global.f64 	%fd81, [%rd65];
	fma.rn.f64 	%fd102, %fd80, %fd81, %fd79;
	st.global.f64 	[%rd4], %fd102;
	add.s32 	%r74, %r74, 8;
	shl.b32 	%r62, %r32, 3;
	add.s32 	%r73, %r73, %r62;
	add.s64 	%rd94, %rd94, 64;
	setp.ne.s32 	%p21, %r74, 0;
	@%p21 bra 	$L__BB3_5;
$L__BB3_6:
	setp.eq.s32 	%p22, %r3, 0;
	@%p22 bra 	$L__BB3_14;
	add.s32 	%r63, %r3, -1;
	setp.lt.u32 	%p23, %r63, 3;
	@%p23 bra 	$L__BB3_9;
	add.s32 	%r64, %r76, %r6;
	mul.wide.u32 	%rd66, %r64, 8;
	add.s64 	%rd67, %rd3, %rd66;
	ld.global.f64 	%fd82, [%rd67];
	mad.lo.s32 	%r65, %r76, %r32, %r2;
	mul.wide.s32 	%rd68, %r65, 8;
	add.s64 	%rd69, %rd2, %rd68;
	ld.global.f64 	%fd83, [%rd69];
	fma.rn.f64 	%fd84, %fd82, %fd83, %fd102;
	st.global.f64 	[%rd4], %fd84;
	cvt.u64.u32 	%rd70, %r6;
	cvt.u64.u32 	%rd71, %r76;
	add.s64 	%rd72, %rd71, %rd70;
	shl.b64 	%rd73, %rd72, 3;
	add.s64 	%rd74, %rd3, %rd73;
	ld.global.f64 	%fd85, [%rd74+8];
	add.s64 	%rd76, %rd69, %rd88;
	ld.global.f64 	%fd86, [%rd76];
	fma.rn.f64 	%fd87, %fd85, %fd86, %fd84;
	st.global.f64 	[%rd4], %fd87;
	ld.global.f64 	%fd88, [%rd74+16];
	add.s64 	%rd77, %rd76, %rd88;
	ld.global.f64 	%fd89, [%rd77];
	fma.rn.f64 	%fd90, %fd88, %fd89, %fd87;
	st.global.f64 	[%rd4], %fd90;
	ld.global.f64 	%fd91, [%rd74+24];
	add.s64 	%rd78, %rd77, %rd88;
	ld.global.f64 	%fd92, [%rd78];
	fma.rn.f64 	%fd102, %fd91, %fd92, %fd90;
	st.global.f64 	[%rd4], %fd102;
	add.s32 	%r76, %r76, 4;
$L__BB3_9:
	and.b32  	%r66, %r33, 3;
	setp.eq.s32 	%p24, %r66, 0;
	@%p24 bra 	$L__BB3_14;
	setp.eq.s32 	%p25, %r66, 1;
	@%p25 bra 	$L__BB3_12;
	add.s32 	%r67, %r76, %r6;
	mul.wide.u32 	%rd79, %r67, 8;
	add.s64 	%rd80, %rd3, %rd79;
	ld.global.f64 	%fd93, [%rd80];
	mad.lo.s32 	%r68, %r76, %r32, %r2;
	mul.wide.s32 	%rd81, %r68, 8;
	add.s64 	%rd82, %rd2, %rd81;
	ld.global.f64 	%fd94, [%rd82];
	fma.rn.f64 	%fd95, %fd93, %fd94, %fd102;
	st.global.f64 	[%rd4], %fd95;
	cvt.u64.u32 	%rd83, %r6;
	cvt.u64.u32 	%rd84, %r76;
	add.s64 	%rd85, %rd84, %rd83;
	shl.b64 	%rd86, %rd85, 3;
	add.s64 	%rd87, %rd3, %rd86;
	ld.global.f64 	%fd96, [%rd87+8];
	add.s64 	%rd89, %rd82, %rd88;
	ld.global.f64 	%fd97, [%rd89];
	fma.rn.f64 	%fd102, %fd96, %fd97, %fd95;
	st.global.f64 	[%rd4], %fd102;
	add.s32 	%r76, %r76, 2;
$L__BB3_12:
	and.b32  	%r69, %r33, 1;
	setp.eq.b32 	%p26, %r69, 1;
	not.pred 	%p27, %p26;
	@%p27 bra 	$L__BB3_14;
	add.s32 	%r70, %r76, %r6;
	mul.wide.u32 	%rd90, %r70, 8;
	add.s64 	%rd91, %rd3, %rd90;
	ld.global.f64 	%fd98, [%rd91];
	mad.lo.s32 	%r71, %r76, %r32, %r2;
	mul.wide.s32 	%rd92, %r71, 8;
	add.s64 	%rd93, %rd2, %rd92;
	ld.global.f64 	%fd99, [%rd93];
	fma.rn.f64 	%fd100, %fd98, %fd99, %fd102;
	st.global.f64 	[%rd4], %fd100;
$L__BB3_14:
	add.s32 	%r72, %r72, 1;
	setp.eq.s32 	%p28, %r72, 11;
	@%p28 bra 	$L__BB3_30;
	bra.uni 	$L__BB3_3;
$L__BB3_15:
	setp.ge.s32 	%p4, %r2, %r32;
	setp.ge.s32 	%p5, %r1, %r31;
	or.pred  	%p6, %p5, %p4;
	@%p6 bra 	$L__BB3_30;
	and.b32  	%r18, %r33, 7;
	and.b32  	%r19, %r33, 2147483640;
	mov.b32 	%r78, 0;
	mul.wide.s32 	%rd47, %r32, 8;
$L__BB3_17:
	setp.lt.s32 	%p7, %r33, 1;
	add.s32 	%r21, %r78, %r1;
	setp.ge.s32 	%p8, %r21, %r31;
	or.pred  	%p9, %p8, %p7;
	@%p9 bra 	$L__BB3_29;
	setp.lt.u32 	%p10, %r33, 8;
	mul.lo.s32 	%r22, %r21, %r33;
	mad.lo.s32 	%r44, %r21, %r32, %r2;
	mul.wide.s32 	%rd12, %r44, 8;
	add.s64 	%rd8, %rd1, %rd12;
	ld.global.f64 	%fd106, [%rd8];
	mov.b32 	%r81, 0;
	@%p10 bra 	$L__BB3_21;
	mov.b32 	%r79, 0;
$L__BB3_20:
	.pragma "nounroll";
	add.s32 	%r46, %r79, %r22;
	mul.wide.u32 	%rd13, %r46, 8;
	add.s64 	%rd14, %rd3, %rd13;
	ld.global.f64 	%fd17, [%rd14];
	mad.lo.s32 	%r47, %r79, %r32, %r2;
	mul.wide.s32 	%rd15, %r47, 8;
	add.s64 	%rd16, %rd2, %rd15;
	ld.global.f64 	%fd18, [%rd16];
	fma.rn.f64 	%fd19, %fd17, %fd18, %fd106;
	st.global.f64 	[%rd8], %fd19;
	ld.global.f64 	%fd20, [%rd14+8];
	mul.wide.s32 	%rd17, %r32, 8;
	add.s64 	%rd18, %rd16, %rd17;
	ld.global.f64 	%fd21, [%rd18];
	fma.rn.f64 	%fd22, %fd20, %fd21, %fd19;
	st.global.f64 	[%rd8], %fd22;
	ld.global.f64 	%fd23, [%rd14+16];
	add.s64 	%rd19, %rd18, %rd17;
	ld.global.f64 	%fd24, [%rd19];
	fma.rn.f64 	%fd25, %fd23, %fd24, %fd22;
	st.global.f64 	[%rd8], %fd25;
	ld.global.f64 	%fd26, [%rd14+24];
	add.s64 	%rd20, %rd19, %rd17;
	ld.global.f64 	%fd27, [%rd20];
	fma.rn.f64 	%fd28, %fd26, %fd27, %fd25;
	st.global.f64 	[%rd8], %fd28;
	ld.global.f64 	%fd29, [%rd14+32];
	add.s64 	%rd21, %rd20, %rd17;
	ld.global.f64 	%fd30, [%rd21];
	fma.rn.f64 	%fd31, %fd29, %fd30, %fd28;
	st.global.f64 	[%rd8], %fd31;
	ld.global.f64 	%fd32, [%rd14+40];
	add.s64 	%rd22, %rd21, %rd17;
	ld.global.f64 	%fd33, [%rd22];
	fma.rn.f64 	%fd34, %fd32, %fd33, %fd31;
	st.global.f64 	[%rd8], %fd34;
	ld.global.f64 	%fd35, [%rd14+48];
	add.s64 	%rd23, %rd22, %rd17;
	ld.global.f64 	%fd36, [%rd23];
	fma.rn.f64 	%fd37, %fd35, %fd36, %fd34;
	st.global.f64 	[%rd8], %fd37;
	ld.global.f64 	%fd38, [%rd14+56];
	add.s64 	%rd24, %rd23, %rd17;
	ld.global.f64 	%fd39, [%rd24];
	fma.rn.f64 	%fd106, %fd38, %fd39, %fd37;
	st.global.f64 	[%rd8], %fd106;
	add.s32 	%r79, %r79, 8;
	setp.ne.s32 	%p11, %r79, %r19;
	mov.u32 	%r81, %r19;
	@%p11 bra 	$L__BB3_20;
$L__BB3_21:
	setp.eq.s32 	%p12, %r18, 0;
	@%p12 bra 	$L__BB3_29;
	add.s32 	%r48, %r18, -1;
	setp.lt.u32 	%p13, %r48, 3;
	@%p13 bra 	$L__BB3_24;
	add.s32 	%r49, %r81, %r22;
	mul.wide.u32 	%rd25, %r49, 8;
	add.s64 	%rd26, %rd3, %rd25;
	ld.global.f64 	%fd40, [%rd26];
	mad.lo.s32 	%r50, %r81, %r32, %r2;
	mul.wide.s32 	%rd27, %r50, 8;
	add.s64 	%rd28, %rd2, %rd27;
	ld.global.f64 	%fd41, [%rd28];
	fma.rn.f64 	%fd42, %fd40, %fd41, %fd106;
	st.global.f64 	[%rd8], %fd42;
	cvt.u64.u32 	%rd29, %r22;
	cvt.u64.u32 	%rd30, %r81;
	add.s64 	%rd31, %rd30, %rd29;
	shl.b64 	%rd32, %rd31, 3;
	add.s64 	%rd33, %rd3, %rd32;
	ld.global.f64 	%fd43, [%rd33+8];
	add.s64 	%rd35, %rd28, %rd47;
	ld.global.f64 	%fd44, [%rd35];
	fma.rn.f64 	%fd45, %fd43, %fd44, %fd42;
	st.global.f64 	[%rd8], %fd45;
	ld.global.f64 	%fd46, [%rd33+16];
	add.s64 	%rd36, %rd35, %rd47;
	ld.global.f64 	%fd47, [%rd36];
	fma.rn.f64 	%fd48, %fd46, %fd47, %fd45;
	st.global.f64 	[%rd8], %fd48;
	ld.global.f64 	%fd49, [%rd33+24];
	add.s64 	%rd37, %rd36, %rd47;
	ld.global.f64 	%fd50, [%rd37];
	fma.rn.f64 	%fd106, %fd49, %fd50, %fd48;
	st.global.f64 	[%rd8], %fd106;
	add.s32 	%r81, %r81, 4;
$L__BB3_24:
	and.b32  	%r51, %r33, 3;
	setp.eq.s32 	%p14, %r51, 0;
	@%p14 bra 	$L__BB3_29;
	setp.eq.s32 	%p15, %r51, 1;
	@%p15 bra 	$L__BB3_27;
	add.s32 	%r52, %r81, %r22;
	mul.wide.u32 	%rd38, %r52, 8;
	add.s64 	%rd39, %rd3, %rd38;
	ld.global.f64 	%fd51, [%rd39];
	mad.lo.s32 	%r53, %r81, %r32, %r2;
	mul.wide.s32 	%rd40, %r53, 8;
	add.s64 	%rd41, %rd2, %rd40;
	ld.global.f64 	%fd52, [%rd41];
	fma.rn.f64 	%fd53, %fd51, %fd52, %fd106;
	st.global.f64 	[%rd8], %fd53;
	cvt.u64.u32 	%rd42, %r22;
	cvt.u64.u32 	%rd43, %r81;
	add.s64 	%rd44, %rd43, %rd42;
	shl.b64 	%rd45, %rd44, 3;
	add.s64 	%rd46, %rd3, %rd45;
	ld.global.f64 	%fd54, [%rd46+8];
	add.s64 	%rd48, %rd41, %rd47;
	ld.global.f64 	%fd55, [%rd48];
	fma.rn.f64 	%fd106, %fd54, %fd55, %fd53;
	st.global.f64 	[%rd8], %fd106;
	add.s32 	%r81, %r81, 2;
$L__BB3_27:
	and.b32  	%r54, %r33, 1;
	setp.eq.b32 	%p16, %r54, 1;
	not.pred 	%p17, %p16;
	@%p17 bra 	$L__BB3_29;
	add.s32 	%r55, %r81, %r22;
	mul.wide.u32 	%rd49, %r55, 8;
	add.s64 	%rd50, %rd3, %rd49;
	ld.global.f64 	%fd56, [%rd50];
	mad.lo.s32 	%r56, %r81, %r32, %r2;
	mul.wide.s32 	%rd51, %r56, 8;
	add.s64 	%rd52, %rd2, %rd51;
	ld.global.f64 	%fd57, [%rd52];
	fma.rn.f64 	%fd58, %fd56, %fd57, %fd106;
	st.global.f64 	[%rd8], %fd58;
$L__BB3_29:
	add.s32 	%r78, %r78, 1;
	setp.ne.s32 	%p18, %r78, 11;
	@%p18 bra 	$L__BB3_17;
$L__BB3_30:
	ret;

}
	// .globl	_Z4gpu5iiiPdS_S_
.visible .entry _Z4gpu5iiiPdS_S_(
	.param .u32 _Z4gpu5iiiPdS_S__param_0,
	.param .u32 _Z4gpu5iiiPdS_S__param_1,
	.param .u32 _Z4gpu5iiiPdS_S__param_2,
	.param .u64 .ptr .align 1 _Z4gpu5iiiPdS_S__param_3,
	.param .u64 .ptr .align 1 _Z4gpu5iiiPdS_S__param_4,
	.param .u64 .ptr .align 1 _Z4gpu5iiiPdS_S__param_5
)
{
	.reg .pred 	%p<12>;
	.reg .b32 	%r<73>;
	.reg .b64 	%rd<14>;
	.reg .b64 	%fd<121>;
	// demoted variable
	.shared .align 8 .b8 _ZZ4gpu5iiiPdS_S_E5a_blk[2048];
	// demoted variable
	.shared .align 8 .b8 _ZZ4gpu5iiiPdS_S_E5b_blk[2048];
	ld.param.u32 	%r35, [_Z4gpu5iiiPdS_S__param_1];
	ld.param.u32 	%r36, [_Z4gpu5iiiPdS_S__param_2];
	ld.param.u64 	%rd3, [_Z4gpu5iiiPdS_S__param_3];
	ld.param.u64 	%rd4, [_Z4gpu5iiiPdS_S__param_4];
	mov.u32 	%r37, %ctaid.y;
	mov.u32 	%r1, %ntid.y;
	mov.u32 	%r2, %tid.y;
	mad.lo.s32 	%r3, %r37, %r1, %r2;
	mov.u32 	%r38, %ctaid.x;
	mov.u32 	%r4, %ntid.x;
	mov.u32 	%r5, %tid.x;
	mad.lo.s32 	%r6, %r38, %r4, %r5;
	setp.gt.u32 	%p1, %r4, %r36;
	mov.f64 	%fd119, 0d0000000000000000;
	@%p1 bra 	$L__BB4_16;
	mad.lo.s32 	%r7, %r36, %r3, %r5;
	shl.b32 	%r40, %r2, 7;
	mov.u32 	%r41, _ZZ4gpu5iiiPdS_S_E5a_blk;
	add.s32 	%r8, %r41, %r40;
	shl.b32 	%r42, %r5, 3;
	add.s32 	%r9, %r8, %r42;
	mov.u32 	%r43, _ZZ4gpu5iiiPdS_S_E5b_blk;
	add.s32 	%r11, %r43, %r42;
	add.s32 	%r10, %r11, %r40;
	and.b32  	%r12, %r4, 15;
	and.b32  	%r13, %r4, 7;
	and.b32  	%r14, %r4, 3;
	div.u32 	%r44, %r36, %r4;
	max.u32 	%r15, %r44, 1;
	add.s32 	%r16, %r11, 1024;
	cvta.to.global.u64 	%rd1, %rd3;
	cvta.to.global.u64 	%rd2, %rd4;
	mov.b32 	%r66, 0;
	mov.f64 	%fd119, 0d0000000000000000;
$L__BB4_2:
	setp.lt.u32 	%p2, %r4, 16;
	mad.lo.s32 	%r46, %r66, %r4, %r7;
	mul.wide.u32 	%rd6, %r46, 8;
	add.s64 	%rd7, %rd1, %rd6;
	ld.global.f64 	%fd20, [%rd7];
	st.shared.f64 	[%r9], %fd20;
	mad.lo.s32 	%r47, %r66, %r1, %r2;
	mad.lo.s32 	%r48, %r47, %r35, %r6;
	mul.wide.u32 	%rd8, %r48, 8;
	add.s64 	%rd9, %rd2, %rd8;
	ld.global.f64 	%fd21, [%rd9];
	st.shared.f64 	[%r10], %fd21;
	bar.sync 	0;
	mov.b32 	%r71, 0;
	@%p2 bra 	$L__BB4_5;
	shl.b32 	%r49, %r2, 7;
	mov.u32 	%r50, _ZZ4gpu5iiiPdS_S_E5a_blk;
	add.s32 	%r51, %r49, %r50;
	add.s32 	%r68, %r51, 64;
	and.b32  	%r52, %r4, -16;
	neg.s32 	%r69, %r52;
	mov.u32 	%r67, %r16;
$L__BB4_4:
	.pragma "nounroll";
	and.b32  	%r71, %r4, 2032;
	ld.shared.f64 	%fd22, [%r68+-64];
	ld.shared.f64 	%fd23, [%r67+-1024];
	fma.rn.f64 	%fd24, %fd22, %fd23, %fd119;
	ld.shared.f64 	%fd25, [%r68+-56];
	ld.shared.f64 	%fd26, [%r67+-896];
	fma.rn.f64 	%fd27, %fd25, %fd26, %fd24;
	ld.shared.f64 	%fd28, [%r68+-48];
	ld.shared.f64 	%fd29, [%r67+-768];
	fma.rn.f64 	%fd30, %fd28, %fd29, %fd27;
	ld.shared.f64 	%fd31, [%r68+-40];
	ld.shared.f64 	%fd32, [%r67+-640];
	fma.rn.f64 	%fd33, %fd31, %fd32, %fd30;
	ld.shared.f64 	%fd34, [%r68+-32];
	ld.shared.f64 	%fd35, [%r67+-512];
	fma.rn.f64 	%fd36, %fd34, %fd35, %fd33;
	ld.shared.f64 	%fd37, [%r68+-24];
	ld.shared.f64 	%fd38, [%r67+-384];
	fma.rn.f64 	%fd39, %fd37, %fd38, %fd36;
	ld.shared.f64 	%fd40, [%r68+-16];
	ld.shared.f64 	%fd41, [%r67+-256];
	fma.rn.f64 	%fd42, %fd40, %fd41, %fd39;
	ld.shared.f64 	%fd43, [%r68+-8];
	ld.shared.f64 	%fd44, [%r67+-128];
	fma.rn.f64 	%fd45, %fd43, %fd44, %fd42;
	ld.shared.f64 	%fd46, [%r68];
	ld.shared.f64 	%fd47, [%r67];
	fma.rn.f64 	%fd48, %fd46, %fd47, %fd45;
	ld.shared.f64 	%fd49, [%r68+8];
	ld.shared.f64 	%fd50, [%r67+128];
	fma.rn.f64 	%fd51, %fd49, %fd50, %fd48;
	ld.shared.f64 	%fd52, [%r68+16];
	ld.shared.f64 	%fd53, [%r67+256];
	fma.rn.f64 	%fd54, %fd52, %fd53, %fd51;
	ld.shared.f64 	%fd55, [%r68+24];
	ld.shared.f64 	%fd56, [%r67+384];
	fma.rn.f64 	%fd57, %fd55, %fd56, %fd54;
	ld.shared.f64 	%fd58, [%r68+32];
	ld.shared.f64 	%fd59, [%r67+512];
	fma.rn.f64 	%fd60, %fd58, %fd59, %fd57;
	ld.shared.f64 	%fd61, [%r68+40];
	ld.shared.f64 	%fd62, [%r67+640];
	fma.rn.f64 	%fd63, %fd61, %fd62, %fd60;
	ld.shared.f64 	%fd64, [%r68+48];
	ld.shared.f64 	%fd65, [%r67+768];
	fma.rn.f64 	%fd66, %fd64, %fd65, %fd63;
	ld.shared.f64 	%fd67, [%r68+56];
	ld.shared.f64 	%fd68, [%r67+896];
	fma.rn.f64 	%fd119, %fd67, %fd68, %fd66;
	add.s32 	%r69, %r69, 16;
	add.s32 	%r68, %r68, 128;
	add.s32 	%r67, %r67, 2048;
	setp.ne.s32 	%p3, %r69, 0;
	@%p3 bra 	$L__BB4_4;
$L__BB4_5:
	setp.eq.s32 	%p4, %r12, 0;
	@%p4 bra 	$L__BB4_15;
	add.s32 	%r53, %r12, -1;
	setp.lt.u32 	%p5, %r53, 7;
	@%p5 bra 	$L__BB4_8;
	shl.b32 	%r54, %r71, 3;
	add.s32 	%r55, %r8, %r54;
	ld.shared.f64 	%fd70, [%r55];
	shl.b32 	%r56, %r71, 7;
	add.s32 	%r57, %r11, %r56;
	ld.shared.f64 	%fd71, [%r57];
	fma.rn.f64 	%fd72, %fd70, %fd71, %fd119;
	ld.shared.f64 	%fd73, [%r55+8];
	ld.shared.f64 	%fd74, [%r57+128];
	fma.rn.f64 	%fd75, %fd73, %fd74, %fd72;
	ld.shared.f64 	%fd76, [%r55+16];
	ld.shared.f64 	%fd77, [%r57+256];
	fma.rn.f64 	%fd78, %fd76, %fd77, %fd75;
	ld.shared.f64 	%fd79, [%r55+24];
	ld.shared.f64 	%fd80, [%r57+384];
	fma.rn.f64 	%fd81, %fd79, %fd80, %fd78;
	ld.shared.f64 	%fd82, [%r55+32];
	ld.shared.f64 	%fd83, [%r57+512];
	fma.rn.f64 	%fd84, %fd82, %fd83, %fd81;
	ld.shared.f64 	%fd85, [%r55+40];
	ld.shared.f64 	%fd86, [%r57+640];
	fma.rn.f64 	%fd87, %fd85, %fd86, %fd84;
	ld.shared.f64 	%fd88, [%r55+48];
	ld.shared.f64 	%fd89, [%r57+768];
	fma.rn.f64 	%fd90, %fd88, %fd89, %fd87;
	ld.shared.f64 	%fd91, [%r55+56];
	ld.shared.f64 	%fd92, [%r57+896];
	fma.rn.f64 	%fd119, %fd91, %fd92, %fd90;
	add.s32 	%r71, %r71, 8;
$L__BB4_8:
	setp.eq.s32 	%p6, %r13, 0;
	@%p6 bra 	$L__BB4_15;
	add.s32 	%r58, %r13, -1;
	setp.lt.u32 	%p7, %r58, 3;
	@%p7 bra 	$L__BB4_11;
	shl.b32 	%r59, %r71, 3;
	add.s32 	%r60, %r8, %r59;
	ld.shared.f64 	%fd94, [%r60];
	shl.b32 	%r61, %r71, 7;
	add.s32 	%r62, %r11, %r61;
	ld.shared.f64 	%fd95, [%r62];
	fma.rn.f64 	%fd96, %fd94, %fd95, %fd119;
	ld.shared.f64 	%fd97, [%r60+8];
	ld.shared.f64 	%fd98, [%r62+128];
	fma.rn.f64 	%fd99, %fd97, %fd98, %fd96;
	ld.shared.f64 	%fd100, [%r60+16];
	ld.shared.f64 	%fd101, [%r62+256];
	fma.rn.f64 	%fd102, %fd100, %fd101, %fd99;
	ld.shared.f64 	%fd103, [%r60+24];
	ld.shared.f64 	%fd104, [%r62+384];
	fma.rn.f64 	%fd119, %fd103, %fd104, %fd102;
	add.s32 	%r71, %r71, 4;
$L__BB4_11:
	setp.eq.s32 	%p8, %r14, 0;
	@%p8 bra 	$L__BB4_15;
	setp.eq.s32 	%p9, %r14, 1;
	shl.b32 	%r63, %r71, 3;
	add.s32 	%r32, %r8, %r63;
	ld.shared.f64 	%fd105, [%r32];
	shl.b32 	%r64, %r71, 7;
	add.s32 	%r33, %r11, %r64;
	ld.shared.f64 	%fd106, [%r33];
	fma.rn.f64 	%fd119, %fd105, %fd106, %fd119;
	@%p9 bra 	$L__BB4_15;
	setp.eq.s32 	%p10, %r14, 2;
	ld.shared.f64 	%fd107, [%r32+8];
	ld.shared.f64 	%fd108, [%r33+128];
	fma.rn.f64 	%fd119, %fd107, %fd108, %fd119;
	@%p10 bra 	$L__BB4_15;
	ld.shared.f64 	%fd109, [%r32+16];
	ld.shared.f64 	%fd110, [%r33+256];
	fma.rn.f64 	%fd119, %fd109, %fd110, %fd119;
$L__BB4_15:
	bar.sync 	0;
	add.s32 	%r66, %r66, 1;
	setp.ne.s32 	%p11, %r66, %r15;
	@%p11 bra 	$L__BB4_2;
$L__BB4_16:
	ld.param.u64 	%rd13, [_Z4gpu5iiiPdS_S__param_5];
	cvta.to.global.u64 	%rd10, %rd13;
	mad.lo.s32 	%r65, %r35, %r3, %r6;
	mul.wide.s32 	%rd11, %r65, 8;
	add.s64 	%rd12, %rd10, %rd11;
	st.global.f64 	[%rd12], %fd119;
	ret;

}


// ===== COMPILED SASS (sm_100) =====

	.target	sm_100

	.elftype	@"ET_EXEC"


//--------------------- .note.nv.tkinfo           --------------------------
	.section	.note.nv.tkinfo,"",@"SHT_NOTE"
	.sectionflags	@"SHF_NOTE_NV_TKINFO"
	.tkinfo
        /*0018*/ 	.word	0x00000002
        /*0030*/ 	.string	""
        /*0030*/ 	.string	"ptxas"
        /*0030*/ 	.string	"Cuda compilation tools, release 13.0, V13.0.88"
        /*0030*/ 	.string	"Build cuda_13.0.r13.0/compiler.36424714_0"
        /*0030*/ 	.string	"-arch sm_100 -m 64 "



//--------------------- .note.nv.cuinfo           --------------------------
	.section	.note.nv.cuinfo,"",@"SHT_NOTE"
	.sectionflags	@"SHF_NOTE_NV_CUINFO"
        /*0018*/ 	.short	0x0002
        /*001a*/ 	.short	0x0064
        /*001c*/ 	.short	0x0082
	.zero		2


//--------------------- .nv.info                  --------------------------
	.section	.nv.info,"",@"SHT_CUDA_INFO"
	.align	4


	//----- nvinfo : EIATTR_REGCOUNT
	.align		4
        /*0000*/ 	.byte	0x04, 0x2f
        /*0002*/ 	.short	(.L_1 - .L_0)
	.align		4
.L_0:
        /*0004*/ 	.word	index@(_Z4gpu1iiiPdS_S_)
        /*0008*/ 	.word	0x0000001c


	//----- nvinfo : EIATTR_FRAME_SIZE
	.align		4
.L_1:
        /*000c*/ 	.byte	0x04, 0x11
        /*000e*/ 	.short	(.L_3 - .L_2)
	.align		4
.L_2:
        /*0010*/ 	.word	index@(_Z4gpu1iiiPdS_S_)
        /*0014*/ 	.word	0x00000000


	//----- nvinfo : EIATTR_REGCOUNT
	.align		4
.L_3:
        /*0018*/ 	.byte	0x04, 0x2f
        /*001a*/ 	.short	(.L_5 - .L_4)
	.align		4
.L_4:
        /*001c*/ 	.word	index@(_Z4gpu2iiiPdS_S_)
        /*0020*/ 	.word	0x00000020


	//----- nvinfo : EIATTR_FRAME_SIZE
	.align		4
.L_5:
        /*0024*/ 	.byte	0x04, 0x11
        /*0026*/ 	.short	(.L_7 - .L_6)
	.align		4
.L_6:
        /*0028*/ 	.word	index@(_Z4gpu2iiiPdS_S_)
        /*002c*/ 	.word	0x00000000


	//----- nvinfo : EIATTR_REGCOUNT
	.align		4
.L_7:
        /*0030*/ 	.byte	0x04, 0x2f
        /*0032*/ 	.short	(.L_9 - .L_8)
	.align		4
.L_8:
        /*0034*/ 	.word	index@(_Z4gpu3iiiPdS_S_)
        /*0038*/ 	.word	0x00000020


	//----- nvinfo : EIATTR_FRAME_SIZE
	.align		4
.L_9:
        /*003c*/ 	.byte	0x04, 0x11
        /*003e*/ 	.short	(.L_11 - .L_10)
	.align		4
.L_10:
        /*0040*/ 	.word	index@(_Z4gpu3iiiPdS_S_)
        /*0044*/ 	.word	0x00000000


	//----- nvinfo : EIATTR_REGCOUNT
	.align		4
.L_11:
        /*0048*/ 	.byte	0x04, 0x2f
        /*004a*/ 	.short	(.L_13 - .L_12)
	.align		4
.L_12:
        /*004c*/ 	.word	index@(_Z4gpu4iiiPdS_S_)
        /*0050*/ 	.word	0x00000020


	//----- nvinfo : EIATTR_FRAME_SIZE
	.align		4
.L_13:
        /*0054*/ 	.byte	0x04, 0x11
        /*0056*/ 	.short	(.L_15 - .L_14)
	.align		4
.L_14:
        /*0058*/ 	.word	index@(_Z4gpu4iiiPdS_S_)
        /*005c*/ 	.word	0x00000000


	//----- nvinfo : EIATTR_REGCOUNT
	.align		4
.L_15:
        /*0060*/ 	.byte	0x04, 0x2f
        /*0062*/ 	.short	(.L_17 - .L_16)
	.align		4
.L_16:
        /*0064*/ 	.word	index@(_Z4gpu5iiiPdS_S_)
        /*0068*/ 	.word	0x00000028


	//----- nvinfo : EIATTR_FRAME_SIZE
	.align		4
.L_17:
        /*006c*/ 	.byte	0x04, 0x11
        /*006e*/ 	.short	(.L_19 - .L_18)
	.align		4
.L_18:
        /*0070*/ 	.word	index@(_Z4gpu5iiiPdS_S_)
        /*0074*/ 	.word	0x00000000


	//----- nvinfo : EIATTR_MIN_STACK_SIZE
	.align		4
.L_19:
        /*0078*/ 	.byte	0x04, 0x12
        /*007a*/ 	.short	(.L_21 - .L_20)
	.align		4
.L_20:
        /*007c*/ 	.word	index@(_Z4gpu5iiiPdS_S_)
        /*0080*/ 	.word	0x00000000


	//----- nvinfo : EIATTR_MIN_STACK_SIZE
	.align		4
.L_21:
        /*0084*/ 	.byte	0x04, 0x12
        /*0086*/ 	.short	(.L_23 - .L_22)
	.align		4
.L_22:
        /*0088*/ 	.word	index@(_Z4gpu4iiiPdS_S_)
        /*008c*/ 	.word	0x00000000


	//----- nvinfo : EIATTR_MIN_STACK_SIZE
	.align		4
.L_23:
        /*0090*/ 	.byte	0x04, 0x12
        /*0092*/ 	.short	(.L_25 - .L_24)
	.align		4
.L_24:
        /*0094*/ 	.word	index@(_Z4gpu3iiiPdS_S_)
        /*0098*/ 	.word	0x00000000


	//----- nvinfo : EIATTR_MIN_STACK_SIZE
	.align		4
.L_25:
        /*009c*/ 	.byte	0x04, 0x12
        /*009e*/ 	.short	(.L_27 - .L_26)
	.align		4
.L_26:
        /*00a0*/ 	.word	index@(_Z4gpu2iiiPdS_S_)
        /*00a4*/ 	.word	0x00000000


	//----- nvinfo : EIATTR_MIN_STACK_SIZE
	.align		4
.L_27:
        /*00a8*/ 	.byte	0x04, 0x12
        /*00aa*/ 	.short	(.L_29 - .L_28)
	.align		4
.L_28:
        /*00ac*/ 	.word	index@(_Z4gpu1iiiPdS_S_)
        /*00b0*/ 	.word	0x00000000
.L_29:


//--------------------- .nv.compat                --------------------------
	.section	.nv.compat,"",@"SHT_CUDA_COMPAT_INFO"
	.align	4
        /*0000*/ 	.byte	0x02, 0x09, 0x00, 0x00, 0x02, 0x02, 0x01, 0x00, 0x02, 0x05, 0x05, 0x00, 0x03, 0x07, 0x01, 0x01
        /*0010*/ 	.byte	0x02, 0x03, 0x00, 0x00, 0x02, 0x06, 0x01, 0x00, 0x04, 0x0b, 0x08, 0x00, 0x01, 0x00, 0x00, 0x00
        /*0020*/ 	.byte	0x00, 0x00, 0x00, 0x00


//--------------------- .nv.info._Z4gpu5iiiPdS_S_ --------------------------
	.section	.nv.info._Z4gpu5iiiPdS_S_,"",@"SHT_CUDA_INFO"
	.sectionflags	@""
	.align	4


	//----- nvinfo : EIATTR_CUDA_API_VERSION
	.align		4
        /*0000*/ 	.byte	0x04, 0x37
        /*0002*/ 	.short	(.L_31 - .L_30)
.L_30:
        /*0004*/ 	.word	0x00000082


	//----- nvinfo : EIATTR_KPARAM_INFO
	.align		4
.L_31:
        /*0008*/ 	.byte	0x04, 0x17
        /*000a*/ 	.short	(.L_33 - .L_32)
.L_32:
        /*000c*/ 	.word	0x00000000
        /*0010*/ 	.short	0x0005
        /*0012*/ 	.short	0x0020
        /*0014*/ 	.byte	0x00, 0xf5, 0x21, 0x00


	//----- nvinfo : EIATTR_KPARAM_INFO
	.align		4
.L_33:
        /*0018*/ 	.byte	0x04, 0x17
        /*001a*/ 	.short	(.L_35 - .L_34)
.L_34:
        /*001c*/ 	.word	0x00000000
        /*0020*/ 	.short	0x0004
        /*0022*/ 	.short	0x0018
        /*0024*/ 	.byte	0x00, 0xf5, 0x21, 0x00


	//----- nvinfo : EIATTR_KPARAM_INFO
	.align		4
.L_35:
        /*0028*/ 	.byte	0x04, 0x17
        /*002a*/ 	.short	(.L_37 - .L_36)
.L_36:
        /*002c*/ 	.word	0x00000000
        /*0030*/ 	.short	0x0003
        /*0032*/ 	.short	0x0010
        /*0034*/ 	.byte	0x00, 0xf5, 0x21, 0x00


	//----- nvinfo : EIATTR_KPARAM_INFO
	.align		4
.L_37:
        /*0038*/ 	.byte	0x04, 0x17
        /*003a*/ 	.short	(.L_39 - .L_38)
.L_38:
        /*003c*/ 	.word	0x00000000
        /*0040*/ 	.short	0x0002
        /*0042*/ 	.short	0x0008
        /*0044*/ 	.byte	0x00, 0xf0, 0x11, 0x00


	//----- nvinfo : EIATTR_KPARAM_INFO
	.align		4
.L_39:
        /*0048*/ 	.byte	0x04, 0x17
        /*004a*/ 	.short	(.L_41 - .L_40)
.L_40:
        /*004c*/ 	.word	0x00000000
        /*0050*/ 	.short	0x0001
        /*0052*/ 	.short	0x0004
        /*0054*/ 	.byte	0x00, 0xf0, 0x11, 0x00


	//----- nvinfo : EIATTR_KPARAM_INFO
	.align		4
.L_41:
        /*0058*/ 	.byte	0x04, 0x17
        /*005a*/ 	.short	(.L_43 - .L_42)
.L_42:
        /*005c*/ 	.word	0x00000000
        /*0060*/ 	.short	0x0000
        /*0062*/ 	.short	0x0000
        /*0064*/ 	.byte	0x00, 0xf0, 0x11, 0x00


	//----- nvinfo : EIATTR_SPARSE_MMA_MASK
	.align		4
.L_43:
        /*0068*/ 	.byte	0x03, 0x50
        /*006a*/ 	.short	0x0000


	//----- nvinfo : EIATTR_MAXREG_COUNT
	.align		4
        /*006c*/ 	.byte	0x03, 0x1b
        /*006e*/ 	.short	0x00ff


	//----- nvinfo : EIATTR_NUM_BARRIERS
	.align		4
        /*0070*/ 	.byte	0x02, 0x4c
        /*0072*/ 	.byte	0x01
	.zero		1


	//----- nvinfo : EIATTR_MERCURY_ISA_VERSION
	.align		4
        /*0074*/ 	.byte	0x03, 0x5f
        /*0076*/ 	.short	0x0101


	//----- nvinfo : EIATTR_VRC_CTA_INIT_COUNT
	.align		4
        /*0078*/ 	.byte	0x02, 0x4a
	.zero		1
	.zero		1


	//----- nvinfo : EIATTR_EXIT_INSTR_OFFSETS
	.align		4
        /*007c*/ 	.byte	0x04, 0x1c
        /*007e*/ 	.short	(.L_45 - .L_44)


	//   ....[0]....
.L_44:
        /*0080*/ 	.word	0x00000bd0


	//----- nvinfo : EIATTR_CBANK_PARAM_SIZE
	.align		4
.L_45:
        /*0084*/ 	.byte	0x03, 0x19
        /*0086*/ 	.short	0x0028


	//----- nvinfo : EIATTR_PARAM_CBANK
	.align		4
        /*0088*/ 	.byte	0x04, 0x0a
        /*008a*/ 	.short	(.L_47 - .L_46)
	.align		4
.L_46:
        /*008c*/ 	.word	index@(.nv.constant0._Z4gpu5iiiPdS_S_)
        /*0090*/ 	.short	0x0380
        /*0092*/ 	.short	0x0028


	//----- nvinfo : EIATTR_SW_WAR
	.align		4
.L_47:
        /*0094*/ 	.byte	0x04, 0x36
        /*0096*/ 	.short	(.L_49 - .L_48)
.L_48:
        /*0098*/ 	.word	0x00000008
.L_49:


//--------------------- .nv.info._Z4gpu4iiiPdS_S_ --------------------------
	.section	.nv.info._Z4gpu4iiiPdS_S_,"",@"SHT_CUDA_INFO"
	.sectionflags	@""
	.align	4


	//----- nvinfo : EIATTR_CUDA_API_VERSION
	.align		4
        /*0000*/ 	.byte	0x04, 0x37
        /*0002*/ 	.short	(.L_51 - .L_50)
.L_50:
        /*0004*/ 	.word	0x00000082


	//----- nvinfo : EIATTR_KPARAM_INFO
	.align		4
.L_51:
        /*0008*/ 	.byte	0x04, 0x17
        /*000a*/ 	.short	(.L_53 - .L_52)
.L_52:
        /*000c*/ 	.word	0x00000000
        /*0010*/ 	.short	0x0005
        /*0012*/ 	.short	0x0020
        /*0014*/ 	.byte	0x00, 0xf5, 0x21, 0x00


	//----- nvinfo : EIATTR_KPARAM_INFO
	.align		4
.L_53:
        /*0018*/ 	.byte	0x04, 0x17
        /*001a*/ 	.short	(.L_55 - .L_54)
.L_54:
        /*001c*/ 	.word	0x00000000
        /*0020*/ 	.short	0x0004
        /*0022*/ 	.short	0x0018
        /*0024*/ 	.byte	0x00, 0xf5, 0x21, 0x00


	//----- nvinfo : EIATTR_KPARAM_INFO
	.align		4
.L_55:
        /*0028*/ 	.byte	0x04, 0x17
        /*002a*/ 	.short	(.L_57 - .L_56)
.L_56:
        /*002c*/ 	.word	0x00000000
        /*0030*/ 	.short	0x0003
        /*0032*/ 	.short	0x0010
        /*0034*/ 	.byte	0x00, 0xf5, 0x21, 0x00


	//----- nvinfo : EIATTR_KPARAM_INFO
	.align		4
.L_57:
        /*0038*/ 	.byte	0x04, 0x17
        /*003a*/ 	.short	(.L_59 - .L_58)
.L_58:
        /*003c*/ 	.word	0x00000000
        /*0040*/ 	.short	0x0002
        /*0042*/ 	.short	0x0008
        /*0044*/ 	.byte	0x00, 0xf0, 0x11, 0x00


	//----- nvinfo : EIATTR_KPARAM_INFO
	.align		4
.L_59:
        /*0048*/ 	.byte	0x04, 0x17
        /*004a*/ 	.short	(.L_61 - .L_60)
.L_60:
        /*004c*/ 	.word	0x00000000
        /*0050*/ 	.short	0x0001
        /*0052*/ 	.short	0x0004
        /*0054*/ 	.byte	0x00, 0xf0, 0x11, 0x00


	//----- nvinfo : EIATTR_KPARAM_INFO
	.align		4
.L_61:
        /*0058*/ 	.byte	0x04, 0x17
        /*005a*/ 	.short	(.L_63 - .L_62)
.L_62:
        /*005c*/ 	.word	0x00000000
        /*0060*/ 	.short	0x0000
        /*0062*/ 	.short	0x0000
        /*0064*/ 	.byte	0x00, 0xf0, 0x11, 0x00


	//----- nvinfo : EIATTR_SPARSE_MMA_MASK
	.align		4
.L_63:
        /*0068*/ 	.byte	0x03, 0x50
        /*006a*/ 	.short	0x0000


	//----- nvinfo : EIATTR_MAXREG_COUNT
	.align		4
        /*006c*/ 	.byte	0x03, 0x1b
        /*006e*/ 	.short	0x00ff


	//----- nvinfo : EIATTR_MERCURY_ISA_VERSION
	.align		4
        /*0070*/ 	.byte	0x03, 0x5f
        /*0072*/ 	.short	0x0101


	//----- nvinfo : EIATTR_VRC_CTA_INIT_COUNT
	.align		4
        /*0074*/ 	.byte	0x02, 0x4a
	.zero		1
	.zero		1


	//----- nvinfo : EIATTR_EXIT_INSTR_OFFSETS
	.align		4
        /*0078*/ 	.byte	0x04, 0x1c
        /*007a*/ 	.short	(.L_65 - .L_64)


	//   ....[0]....
.L_64:
        /*007c*/ 	.word	0x00000120


	//   ....[1]....
        /*0080*/ 	.word	0x00000a40


	//   ....[2]....
        /*0084*/ 	.word	0x00000a70


	//   ....[3]....
        /*0088*/ 	.word	0x000013c0


	//----- nvinfo : EIATTR_CRS_STACK_SIZE
	.align		4
.L_65:
        /*008c*/ 	.byte	0x04, 0x1e
        /*008e*/ 	.short	(.L_67 - .L_66)
.L_66:
        /*0090*/ 	.word	0x00000000


	//----- nvinfo : EIATTR_CBANK_PARAM_SIZE
	.align		4
.L_67:
        /*0094*/ 	.byte	0x03, 0x19
        /*0096*/ 	.short	0x0028


	//----- nvinfo : EIATTR_PARAM_CBANK
	.align		4
        /*0098*/ 	.byte	0x04, 0x0a
        /*009a*/ 	.short	(.L_69 - .L_68)
	.align		4
.L_68:
        /*009c*/ 	.word	index@(.nv.constant0._Z4gpu4iiiPdS_S_)
        /*00a0*/ 	.short	0x0380
        /*00a2*/ 	.short	0x0028


	//----- nvinfo : EIATTR_SW_WAR
	.align		4
.L_69:
        /*00a4*/ 	.byte	0x04, 0x36
        /*00a6*/ 	.short	(.L_71 - .L_70)
.L_70:
        /*00a8*/ 	.word	0x00000008
.L_71:


//--------------------- .nv.info._Z4gpu3iiiPdS_S_ --------------------------
	.section	.nv.info._Z4gpu3iiiPdS_S_,"",@"SHT_CUDA_INFO"
	.sectionflags	@""
	.align	4


	//----- nvinfo : EIATTR_CUDA_API_VERSION
	.align		4
        /*0000*/ 	.byte	0x04, 0x37
        /*0002*/ 	.short	(.L_73 - .L_72)
.L_72:
        /*0004*/ 	.word	0x00000082


	//----- nvinfo : EIATTR_KPARAM_INFO
	.align		4
.L_73:
        /*0008*/ 	.byte	0x04, 0x17
        /*000a*/ 	.short	(.L_75 - .L_74)
.L_74:
        /*000c*/ 	.word	0x00000000
        /*0010*/ 	.short	0x0005
        /*0012*/ 	.short	0x0020
        /*0014*/ 	.byte	0x00, 0xf5, 0x21, 0x00


	//----- nvinfo : EIATTR_KPARAM_INFO
	.align		4
.L_75:
        /*0018*/ 	.byte	0x04, 0x17
        /*001a*/ 	.short	(.L_77 - .L_76)
.L_76:
        /*001c*/ 	.word	0x00000000
        /*0020*/ 	.short	0x0004
        /*0022*/ 	.short	0x0018
        /*0024*/ 	.byte	0x00, 0xf5, 0x21, 0x00


	//----- nvinfo : EIATTR_KPARAM_INFO
	.align		4
.L_77:
        /*0028*/ 	.byte	0x04, 0x17
        /*002a*/ 	.short	(.L_79 - .L_78)
.L_78:
        /*002c*/ 	.word	0x00000000
        /*0030*/ 	.short	0x0003
        /*0032*/ 	.short	0x0010
        /*0034*/ 	.byte	0x00, 0xf5, 0x21, 0x00


	//----- nvinfo : EIATTR_KPARAM_INFO
	.align		4
.L_79:
        /*0038*/ 	.byte	0x04, 0x17
        /*003a*/ 	.short	(.L_81 - .L_80)
.L_80:
        /*003c*/ 	.word	0x00000000
        /*0040*/ 	.short	0x0002
        /*0042*/ 	.short	0x0008
        /*0044*/ 	.byte	0x00, 0xf0, 0x11, 0x00


	//----- nvinfo : EIATTR_KPARAM_INFO
	.align		4
.L_81:
        /*0048*/ 	.byte	0x04, 0x17
        /*004a*/ 	.short	(.L_83 - .L_82)
.L_82:
        /*004c*/ 	.word	0x00000000
        /*0050*/ 	.short	0x0001
        /*0052*/ 	.short	0x0004
        /*0054*/ 	.byte	0x00, 0xf0, 0x11, 0x00


	//----- nvinfo : EIATTR_KPARAM_INFO
	.align		4
.L_83:
        /*0058*/ 	.byte	0x04, 0x17
        /*005a*/ 	.short	(.L_85 - .L_84)
.L_84:
        /*005c*/ 	.word	0x00000000
        /*0060*/ 	.short	0x0000
        /*0062*/ 	.short	0x0000
        /*0064*/ 	.byte	0x00, 0xf0, 0x11, 0x00


	//----- nvinfo : EIATTR_SPARSE_MMA_MASK
	.align		4
.L_85:
        /*0068*/ 	.byte	0x03, 0x50
        /*006a*/ 	.short	0x0000


	//----- nvinfo : EIATTR_MAXREG_COUNT
	.align		4
        /*006c*/ 	.byte	0x03, 0x1b
        /*006e*/ 	.short	0x00ff


	//----- nvinfo : EIATTR_MERCURY_ISA_VERSION
	.align		4
        /*0070*/ 	.byte	0x03, 0x5f
        /*0072*/ 	.short	0x0101


	//----- nvinfo : EIATTR_VRC_CTA_INIT_COUNT
	.align		4
        /*0074*/ 	.byte	0x02, 0x4a
	.zero		1
	.zero		1


	//----- nvinfo : EIATTR_EXIT_INSTR_OFFSETS
	.align		4
        /*0078*/ 	.byte	0x04, 0x1c
        /*007a*/ 	.short	(.L_87 - .L_86)


	//   ....[0]....
.L_86:
        /*007c*/ 	.word	0x00000b10


	//   ....[1]....
        /*0080*/ 	.word	0x00000b40


	//   ....[2]....
        /*0084*/ 	.word	0x00001350


	//----- nvinfo : EIATTR_CRS_STACK_SIZE
	.align		4
.L_87:
        /*0088*/ 	.byte	0x04, 0x1e
        /*008a*/ 	.short	(.L_89 - .L_88)
.L_88:
        /*008c*/ 	.word	0x00000000


	//----- nvinfo : EIATTR_CBANK_PARAM_SIZE
	.align		4
.L_89:
        /*0090*/ 	.byte	0x03, 0x19
        /*0092*/ 	.short	0x0028


	//----- nvinfo : EIATTR_PARAM_CBANK
	.align		4
        /*0094*/ 	.byte	0x04, 0x0a
        /*0096*/ 	.short	(.L_91 - .L_90)
	.align		4
.L_90:
        /*0098*/ 	.word	index@(.nv.constant0._Z4gpu3iiiPdS_S_)
        /*009c*/ 	.short	0x0380
        /*009e*/ 	.short	0x0028


	//----- nvinfo : EIATTR_SW_WAR
	.align		4
.L_91:
        /*00a0*/ 	.byte	0x04, 0x36
        /*00a2*/ 	.short	(.L_93 - .L_92)
.L_92:
        /*00a4*/ 	.word	0x00000008
.L_93:


//--------------------- .nv.info._Z4gpu2iiiPdS_S_ --------------------------
	.section	.nv.info._Z4gpu2iiiPdS_S_,"",@"SHT_CUDA_INFO"
	.sectionflags	@""
	.align	4


	//----- nvinfo : EIATTR_CUDA_API_VERSION
	.align		4
        /*0000*/ 	.byte	0x04, 0x37
        /*0002*/ 	.short	(.L_95 - .L_94)
.L_94:
        /*0004*/ 	.word	0x00000082


	//----- nvinfo : EIATTR_KPARAM_INFO
	.align		4
.L_95:
        /*0008*/ 	.byte	0x04, 0x17
        /*000a*/ 	.short	(.L_97 - .L_96)
.L_96:
        /*000c*/ 	.word	0x00000000
        /*0010*/ 	.short	0x0005
        /*0012*/ 	.short	0x0020
        /*0014*/ 	.byte	0x00, 0xf5, 0x21, 0x00


	//----- nvinfo : EIATTR_KPARAM_INFO
	.align		4
.L_97:
        /*0018*/ 	.byte	0x04, 0x17
        /*001a*/ 	.short	(.L_99 - .L_98)
.L_98:
        /*001c*/ 	.word	0x00000000
        /*0020*/ 	.short	0x0004
        /*0022*/ 	.short	0x0018
        /*0024*/ 	.byte	0x00, 0xf5, 0x21, 0x00


	//----- nvinfo : EIATTR_KPARAM_INFO
	.align		4
.L_99:
        /*0028*/ 	.byte	0x04, 0x17
        /*002a*/ 	.short	(.L_101 - .L_100)
.L_100:
        /*002c*/ 	.word	0x00000000
        /*0030*/ 	.short	0x0003
        /*0032*/ 	.short	0x0010
        /*0034*/ 	.byte	0x00, 0xf5, 0x21, 0x00


	//----- nvinfo : EIATTR_KPARAM_INFO
	.align		4
.L_101:
        /*0038*/ 	.byte	0x04, 0x17
        /*003a*/ 	.short	(.L_103 - .L_102)
.L_102:
        /*003c*/ 	.word	0x00000000
        /*0040*/ 	.short	0x0002
        /*0042*/ 	.short	0x0008
        /*0044*/ 	.byte	0x00, 0xf0, 0x11, 0x00


	//----- nvinfo : EIATTR_KPARAM_INFO
	.align		4
.L_103:
        /*0048*/ 	.byte	0x04, 0x17
        /*004a*/ 	.short	(.L_105 - .L_104)
.L_104:
        /*004c*/ 	.word	0x00000000
        /*0050*/ 	.short	0x0001
        /*0052*/ 	.short	0x0004
        /*0054*/ 	.byte	0x00, 0xf0, 0x11, 0x00


	//----- nvinfo : EIATTR_KPARAM_INFO
	.align		4
.L_105:
        /*0058*/ 	.byte	0x04, 0x17
        /*005a*/ 	.short	(.L_107 - .L_106)
.L_106:
        /*005c*/ 	.word	0x00000000
        /*0060*/ 	.short	0x0000
        /*0062*/ 	.short	0x0000
        /*0064*/ 	.byte	0x00, 0xf0, 0x11, 0x00


	//----- nvinfo : EIATTR_SPARSE_MMA_MASK
	.align		4
.L_107:
        /*0068*/ 	.byte	0x03, 0x50
        /*006a*/ 	.short	0x0000


	//----- nvinfo : EIATTR_MAXREG_COUNT
	.align		4
        /*006c*/ 	.byte	0x03, 0x1b
        /*006e*/ 	.short	0x00ff


	//----- nvinfo : EIATTR_MERCURY_ISA_VERSION
	.align		4
        /*0070*/ 	.byte	0x03, 0x5f
        /*0072*/ 	.short	0x0101


	//----- nvinfo : EIATTR_VRC_CTA_INIT_COUNT
	.align		4
        /*0074*/ 	.byte	0x02, 0x4a
	.zero		1
	.zero		1


	//----- nvinfo : EIATTR_EXIT_INSTR_OFFSETS
	.align		4
        /*0078*/ 	.byte	0x04, 0x1c
        /*007a*/ 	.short	(.L_109 - .L_108)


	//   ....[0]....
.L_108:
        /*007c*/ 	.word	0x000000c0


	//   ....[1]....
        /*0080*/ 	.word	0x000008e0


	//----- nvinfo : EIATTR_CBANK_PARAM_SIZE
	.align		4
.L_109:
        /*0084*/ 	.byte	0x03, 0x19
        /*0086*/ 	.short	0x0028


	//----- nvinfo : EIATTR_PARAM_CBANK
	.align		4
        /*0088*/ 	.byte	0x04, 0x0a
        /*008a*/ 	.short	(.L_111 - .L_110)
	.align		4
.L_110:
        /*008c*/ 	.word	index@(.nv.constant0._Z4gpu2iiiPdS_S_)
        /*0090*/ 	.short	0x0380
        /*0092*/ 	.short	0x0028


	//----- nvinfo : EIATTR_SW_WAR
	.align		4
.L_111:
        /*0094*/ 	.byte	0x04, 0x36
        /*0096*/ 	.short	(.L_113 - .L_112)
.L_112:
        /*0098*/ 	.word	0x00000008
.L_113:


//--------------------- .nv.info._Z4gpu1iiiPdS_S_ --------------------------
	.section	.nv.info._Z4gpu1iiiPdS_S_,"",@"SHT_CUDA_INFO"
	.sectionflags	@""
	.align	4


	//----- nvinfo : EIATTR_CUDA_API_VERSION
	.align		4
        /*0000*/ 	.byte	0x04, 0x37
        /*0002*/ 	.short	(.L_115 - .L_114)
.L_114:
        /*0004*/ 	.word	0x00000082


	//----- nvinfo : EIATTR_KPARAM_INFO
	.align		4
.L_115:
        /*0008*/ 	.byte	0x04, 0x17
        /*000a*/ 	.short	(.L_117 - .L_116)
.L_116:
        /*000c*/ 	.word	0x00000000
        /*0010*/ 	.short	0x0005
        /*0012*/ 	.short	0x0020
        /*0014*/ 	.byte	0x00, 0xf5, 0x21, 0x00


	//----- nvinfo : EIATTR_KPARAM_INFO
	.align		4
.L_117:
        /*0018*/ 	.byte	0x04, 0x17
        /*001a*/ 	.short	(.L_119 - .L_118)
.L_118:
        /*001c*/ 	.word	0x00000000
        /*0020*/ 	.short	0x0004
        /*0022*/ 	.short	0x0018
        /*0024*/ 	.byte	0x00, 0xf5, 0x21, 0x00


	//----- nvinfo : EIATTR_KPARAM_INFO
	.align		4
.L_119:
        /*0028*/ 	.byte	0x04, 0x17
        /*002a*/ 	.short	(.L_121 - .L_120)
.L_120:
        /*002c*/ 	.word	0x00000000
        /*0030*/ 	.short	0x0003
        /*0032*/ 	.short	0x0010
        /*0034*/ 	.byte	0x00, 0xf5, 0x21, 0x00


	//----- nvinfo : EIATTR_KPARAM_INFO
	.align		4
.L_121:
        /*0038*/ 	.byte	0x04, 0x17
        /*003a*/ 	.short	(.L_123 - .L_122)
.L_122:
        /*003c*/ 	.word	0x00000000
        /*0040*/ 	.short	0x0002
        /*0042*/ 	.short	0x0008
        /*0044*/ 	.byte	0x00, 0xf0, 0x11, 0x00


	//----- nvinfo : EIATTR_KPARAM_INFO
	.align		4
.L_123:
        /*0048*/ 	.byte	0x04, 0x17
        /*004a*/ 	.short	(.L_125 - .L_124)
.L_124:
        /*004c*/ 	.word	0x00000000
        /*0050*/ 	.short	0x0001
        /*0052*/ 	.short	0x0004
        /*0054*/ 	.byte	0x00, 0xf0, 0x11, 0x00


	//----- nvinfo : EIATTR_KPARAM_INFO
	.align		4
.L_125:
        /*0058*/ 	.byte	0x04, 0x17
        /*005a*/ 	.short	(.L_127 - .L_126)
.L_126:
        /*005c*/ 	.word	0x00000000
        /*0060*/ 	.short	0x0000
        /*0062*/ 	.short	0x0000
        /*0064*/ 	.byte	0x00, 0xf0, 0x11, 0x00


	//----- nvinfo : EIATTR_SPARSE_MMA_MASK
	.align		4
.L_127:
        /*0068*/ 	.byte	0x03, 0x50
        /*006a*/ 	.short	0x0000


	//----- nvinfo : EIATTR_MAXREG_COUNT
	.align		4
        /*006c*/ 	.byte	0x03, 0x1b
        /*006e*/ 	.short	0x00ff


	//----- nvinfo : EIATTR_MERCURY_ISA_VERSION
	.align		4
        /*0070*/ 	.byte	0x03, 0x5f
        /*0072*/ 	.short	0x0101


	//----- nvinfo : EIATTR_VRC_CTA_INIT_COUNT
	.align		4
        /*0074*/ 	.byte	0x02, 0x4a
	.zero		1
	.zero		1


	//----- nvinfo : EIATTR_EXIT_INSTR_OFFSETS
	.align		4
        /*0078*/ 	.byte	0x04, 0x1c
        /*007a*/ 	.short	(.L_129 - .L_128)


	//   ....[0]....
.L_128:
        /*007c*/ 	.word	0x000004a0


	//   ....[1]....
        /*0080*/ 	.word	0x00000f70


	//----- nvinfo : EIATTR_CBANK_PARAM_SIZE
	.align		4
.L_129:
        /*0084*/ 	.byte	0x03, 0x19
        /*0086*/ 	.short	0x0028


	//----- nvinfo : EIATTR_PARAM_CBANK
	.align		4
        /*0088*/ 	.byte	0x04, 0x0a
        /*008a*/ 	.short	(.L_131 - .L_130)
	.align		4
.L_130:
        /*008c*/ 	.word	index@(.nv.constant0._Z4gpu1iiiPdS_S_)
        /*0090*/ 	.short	0x0380
        /*0092*/ 	.short	0x0028


	//----- nvinfo : EIATTR_SW_WAR
	.align		4
.L_131:
        /*0094*/ 	.byte	0x04, 0x36
        /*0096*/ 	.short	(.L_133 - .L_132)
.L_132:
        /*0098*/ 	.word	0x00000008
.L_133:


//--------------------- .nv.callgraph             --------------------------
	.section	.nv.callgraph,"",@"SHT_CUDA_CALLGRAPH"
	.align	4
	.sectionentsize	8
	.align		4
        /*0000*/ 	.word	0x00000000
	.align		4
        /*0004*/ 	.word	0xffffffff
	.align		4
        /*0008*/ 	.word	0x00000000
	.align		4
        /*000c*/ 	.word	0xfffffffe
	.align		4
        /*0010*/ 	.word	0x00000000
	.align		4
        /*0014*/ 	.word	0xfffffffd
	.align		4
        /*0018*/ 	.word	0x00000000
	.align		4
        /*001c*/ 	.word	0xfffffffc


//--------------------- .text._Z4gpu5iiiPdS_S_    --------------------------
	.section	.text._Z4gpu5iiiPdS_S_,"ax",@progbits
	.align	128
        .global         _Z4gpu5iiiPdS_S_
        .type           _Z4gpu5iiiPdS_S_,@function
        .size           _Z4gpu5iiiPdS_S_,(.L_x_53 - _Z4gpu5iiiPdS_S_)
        .other          _Z4gpu5iiiPdS_S_,@"STO_CUDA_ENTRY STV_DEFAULT"
_Z4gpu5iiiPdS_S_:
.text._Z4gpu5iiiPdS_S_:
[----:B------:R-:W-:Y:S08]  /*0000*/  LDC R1, c[0x0][0x37c] ;  /* 0x0000df00ff017b82 */ /* 0x000ff00000000800 */
[----:B------:R-:W0:Y:S01]  /*0010*/  LDC R3, c[0x0][0x364] ;  /* 0x0000d900ff037b82 */ /* 0x000e220000000800 */
[----:B------:R-:W0:Y:S01]  /*0020*/  S2R R0, SR_TID.Y ;  /* 0x0000000000007919 */ /* 0x000e220000002200 */
[----:B------:R-:W1:Y:S01]  /*0030*/  LDCU UR7, c[0x0][0x388] ;  /* 0x00007100ff0777ac */ /* 0x000e620008000800 */
[----:B------:R-:W-:Y:S01]  /*0040*/  CS2R R28, SRZ ;  /* 0x00000000001c7805 */ /* 0x000fe2000001ff00 */
[----:B------:R-:W2:Y:S01]  /*0050*/  S2R R9, SR_TID.X ;  /* 0x0000000000097919 */ /* 0x000ea20000002100 */
[----:B------:R-:W3:Y:S03]  /*0060*/  LDCU.64 UR8, c[0x0][0x358] ;  /* 0x00006b00ff0877ac */ /* 0x000ee60008000a00 */
[----:B------:R-:W1:Y:S08]  /*0070*/  LDC R2, c[0x0][0x360] ;  /* 0x0000d800ff027b82 */ /* 0x000e700000000800 */
[----:B------:R-:W0:Y:S08]  /*0080*/  S2UR UR4, SR_CTAID.Y ;  /* 0x00000000000479c3 */ /* 0x000e300000002600 */
[----:B------:R-:W2:Y:S01]  /*0090*/  S2UR UR5, SR_CTAID.X ;  /* 0x00000000000579c3 */ /* 0x000ea20000002500 */
[----:B-1----:R-:W-:Y:S01]  /*00a0*/  ISETP.GT.U32.AND P0, PT, R2, UR7, PT ;  /* 0x0000000702007c0c */ /* 0x002fe2000bf04070 */
[----:B0-----:R-:W-:-:S02]  /*00b0*/  IMAD R23, R3, UR4, R0 ;  /* 0x0000000403177c24 */ /* 0x001fc4000f8e0200 */
[----:B--2---:R-:W-:-:S10]  /*00c0*/  IMAD R22, R2, UR5, R9 ;  /* 0x0000000502167c24 */ /* 0x004fd4000f8e0209 */
[----:B---3--:R-:W-:Y:S05]  /*00d0*/  @P0 BRA `(.L_x_0) ;  /* 0x0000000800a80947 */ /* 0x008fea0003800000 */
[----:B------:R-:W0:Y:S01]  /*00e0*/  I2F.U32.RP R6, R2 ;  /* 0x0000000200067306 */ /* 0x000e220000209000 */
[----:B------:R-:W1:Y:S01]  /*00f0*/  S2UR UR6, SR_CgaCtaId ;  /* 0x00000000000679c3 */ /* 0x000e620000008800 */
[----:B------:R-:W-:Y:S01]  /*0100*/  UMOV UR4, 0x400 ;  /* 0x0000040000047882 */ /* 0x000fe20000000000 */
[C---:B------:R-:W-:Y:S01]  /*0110*/  ISETP.NE.U32.AND P2, PT, R2.reuse, RZ, PT ;  /* 0x000000ff0200720c */ /* 0x040fe20003f45070 */
[----:B------:R-:W-:Y:S01]  /*0120*/  UIADD3 UR5, UPT, UPT, UR4, 0x800, URZ ;  /* 0x0000080004057890 */ /* 0x000fe2000fffe0ff */
[----:B------:R-:W-:Y:S01]  /*0130*/  IMAD R21, R23, UR7, R9 ;  /* 0x0000000717157c24 */ /* 0x000fe2000f8e0209 */
[----:B------:R-:W-:Y:S02]  /*0140*/  LOP3.LUT R16, R2, 0xf, RZ, 0xc0, !PT ;  /* 0x0000000f02107812 */ /* 0x000fe400078ec0ff */
[----:B------:R-:W-:Y:S01]  /*0150*/  CS2R R28, SRZ ;  /* 0x00000000001c7805 */ /* 0x000fe2000001ff00 */
[----:B0-----:R-:W0:Y:S01]  /*0160*/  MUFU.RCP R6, R6 ;  /* 0x0000000600067308 */ /* 0x001e220000001000 */
[----:B-1----:R-:W-:-:S02]  /*0170*/  ULEA UR4, UR6, UR4, 0x18 ;  /* 0x0000000406047291 */ /* 0x002fc4000f8ec0ff */
[----:B------:R-:W-:-:S04]  /*0180*/  ULEA UR5, UR6, UR5, 0x18 ;  /* 0x0000000506057291 */ /* 0x000fc8000f8ec0ff */
[----:B------:R-:W-:Y:S01]  /*0190*/  LEA R20, R0, UR4, 0x7 ;  /* 0x0000000400147c11 */ /* 0x000fe2000f8e38ff */
[----:B0-----:R-:W-:Y:S01]  /*01a0*/  VIADD R4, R6, 0xffffffe ;  /* 0x0ffffffe06047836 */ /* 0x001fe20000000000 */
[C---:B------:R-:W-:Y:S01]  /*01b0*/  LEA R19, R9.reuse, UR5, 0x3 ;  /* 0x0000000509137c11 */ /* 0x040fe2000f8e18ff */
[----:B------:R-:W-:Y:S02]  /*01c0*/  UMOV UR4, URZ ;  /* 0x000000ff00047c82 */ /* 0x000fe40008000000 */
[----:B------:R0:W1:Y:S01]  /*01d0*/  F2I.FTZ.U32.TRUNC.NTZ R5, R4 ;  /* 0x0000000400057305 */ /* 0x000062000021f000 */
[----:B------:R-:W-:Y:S02]  /*01e0*/  IMAD R18, R9, 0x8, R20 ;  /* 0x0000000809127824 */ /* 0x000fe400078e0214 */
[----:B------:R-:W-:Y:S02]  /*01f0*/  IMAD R17, R0, 0x80, R19 ;  /* 0x0000008000117824 */ /* 0x000fe400078e0213 */
[----:B0-----:R-:W-:-:S02]  /*0200*/  IMAD.MOV.U32 R4, RZ, RZ, RZ ;  /* 0x000000ffff047224 */ /* 0x001fc400078e00ff */
[----:B-1----:R-:W-:-:S04]  /*0210*/  IMAD.MOV R7, RZ, RZ, -R5 ;  /* 0x000000ffff077224 */ /* 0x002fc800078e0a05 */
[----:B------:R-:W-:-:S04]  /*0220*/  IMAD R7, R7, R2, RZ ;  /* 0x0000000207077224 */ /* 0x000fc800078e02ff */
[----:B------:R-:W-:Y:S01]  /*0230*/  IMAD.HI.U32 R5, R5, R7, R4 ;  /* 0x0000000705057227 */ /* 0x000fe200078e0004 */
[C---:B------:R-:W-:Y:S02]  /*0240*/  LOP3.LUT R7, R2.reuse, 0x7, RZ, 0xc0, !PT ;  /* 0x0000000702077812 */ /* 0x040fe400078ec0ff */
[----:B------:R-:W-:-:S03]  /*0250*/  LOP3.LUT R4, R2, 0x3, RZ, 0xc0, !PT ;  /* 0x0000000302047812 */ /* 0x000fc600078ec0ff */
[----:B------:R-:W-:-:S05]  /*0260*/  IMAD.HI.U32 R8, R5, UR7, RZ ;  /* 0x0000000705087c27 */ /* 0x000fca000f8e00ff */
[----:B------:R-:W-:-:S05]  /*0270*/  IADD3 R5, PT, PT, -R8, RZ, RZ ;  /* 0x000000ff08057210 */ /* 0x000fca0007ffe1ff */
[----:B------:R-:W-:-:S05]  /*0280*/  IMAD R5, R2, R5, UR7 ;  /* 0x0000000702057e24 */ /* 0x000fca000f8e0205 */
[----:B------:R-:W-:-:S13]  /*0290*/  ISETP.GE.U32.AND P0, PT, R5, R2, PT ;  /* 0x000000020500720c */ /* 0x000fda0003f06070 */
[----:B------:R-:W-:Y:S02]  /*02a0*/  @P0 IMAD.IADD R5, R5, 0x1, -R2 ;  /* 0x0000000105050824 */ /* 0x000fe400078e0a02 */
[----:B------:R-:W-:-:S03]  /*02b0*/  @P0 VIADD R8, R8, 0x1 ;  /* 0x0000000108080836 */ /* 0x000fc60000000000 */
[----:B------:R-:W-:Y:S02]  /*02c0*/  ISETP.GE.U32.AND P1, PT, R5, R2, PT ;  /* 0x000000020500720c */ /* 0x000fe40003f26070 */
[----:B------:R-:W-:-:S11]  /*02d0*/  IADD3 R5, PT, PT, R19, 0x400, RZ ;  /* 0x0000040013057810 */ /* 0x000fd60007ffe0ff */
[----:B------:R-:W-:Y:S02]  /*02e0*/  @P1 IADD3 R8, PT, PT, R8, 0x1, RZ ;  /* 0x0000000108081810 */ /* 0x000fe40007ffe0ff */
[----:B------:R-:W-:-:S04]  /*02f0*/  @!P2 LOP3.LUT R8, RZ, R2, RZ, 0x33, !PT ;  /* 0x00000002ff08a212 */ /* 0x000fc800078e33ff */
[----:B------:R-:W-:-:S07]  /*0300*/  VIMNMX.U32 R6, PT, PT, R8, 0x1, !PT ;  /* 0x0000000108067848 */ /* 0x000fce0007fe0000 */
.L_x_6:
[----:B0-----:R-:W0:Y:S01]  /*0310*/  LDC.64 R8, c[0x0][0x390] ;  /* 0x0000e400ff087b82 */ /* 0x001e220000000a00 */
[----:B------:R-:W1:Y:S01]  /*0320*/  LDCU UR5, c[0x0][0x384] ;  /* 0x00007080ff0577ac */ /* 0x000e620008000800 */
[----:B------:R-:W-:Y:S02]  /*0330*/  IMAD R15, R3, UR4, R0 ;  /* 0x00000004030f7c24 */ /* 0x000fe4000f8e0200 */
[----:B------:R-:W-:-:S04]  /*0340*/  IMAD R13, R2, UR4, R21 ;  /* 0x00000004020d7c24 */ /* 0x000fc8000f8e0215 */
[----:B------:R-:W2:Y:S01]  /*0350*/  LDC.64 R10, c[0x0][0x398] ;  /* 0x0000e600ff0a7b82 */ /* 0x000ea20000000a00 */
[----:B-1----:R-:W-:Y:S02]  /*0360*/  IMAD R15, R15, UR5, R22 ;  /* 0x000000050f0f7c24 */ /* 0x002fe4000f8e0216 */
[----:B0-----:R-:W-:-:S06]  /*0370*/  IMAD.WIDE.U32 R8, R13, 0x8, R8 ;  /* 0x000000080d087825 */ /* 0x001fcc00078e0008 */
[----:B------:R-:W3:Y:S01]  /*0380*/  LDG.E.64 R8, desc[UR8][R8.64] ;  /* 0x0000000808087981 */ /* 0x000ee2000c1e1b00 */
[----:B--2---:R-:W-:-:S06]  /*0390*/  IMAD.WIDE.U32 R10, R15, 0x8, R10 ;  /* 0x000000080f0a7825 */ /* 0x004fcc00078e000a */
[----:B------:R-:W2:Y:S01]  /*03a0*/  LDG.E.64 R10, desc[UR8][R10.64] ;  /* 0x000000080a0a7981 */ /* 0x000ea2000c1e1b00 */
[----:B------:R-:W-:Y:S01]  /*03b0*/  ISETP.GE.U32.AND P1, PT, R2, 0x10, PT ;  /* 0x000000100200780c */ /* 0x000fe20003f26070 */
[----:B------:R-:W-:Y:S01]  /*03c0*/  UIADD3 UR4, UPT, UPT, UR4, 0x1, URZ ;  /* 0x0000000104047890 */ /* 0x000fe2000fffe0ff */
[----:B------:R-:W-:-:S05]  /*03d0*/  IMAD.MOV.U32 R24, RZ, RZ, RZ ;  /* 0x000000ffff187224 */ /* 0x000fca00078e00ff */
[----:B------:R-:W-:Y:S01]  /*03e0*/  ISETP.NE.AND P0, PT, R6, UR4, PT ;  /* 0x0000000406007c0c */ /* 0x000fe2000bf05270 */
[----:B---3--:R0:W-:Y:S04]  /*03f0*/  STS.64 [R18], R8 ;  /* 0x0000000812007388 */ /* 0x0081e80000000a00 */
[----:B--2---:R0:W-:Y:S01]  /*0400*/  STS.64 [R17], R10 ;  /* 0x0000000a11007388 */ /* 0x0041e20000000a00 */
[----:B------:R-:W-:Y:S06]  /*0410*/  BAR.SYNC.DEFER_BLOCKING 0x0 ;  /* 0x0000000000007b1d */ /* 0x000fec0000010000 */
[----:B------:R-:W-:Y:S05]  /*0420*/  @!P1 BRA `(.L_x_1) ;  /* 0x0000000000d89947 */ /* 0x000fea0003800000 */
[----:B------:R-:W1:Y:S01]  /*0430*/  S2UR UR6, SR_CgaCtaId ;  /* 0x00000000000679c3 */ /* 0x000e620000008800 */
[----:B------:R-:W-:Y:S01]  /*0440*/  UMOV UR5, 0x400 ;  /* 0x0000040000057882 */ /* 0x000fe20000000000 */
[C---:B------:R-:W-:Y:S01]  /*0450*/  LOP3.LUT R26, R2.reuse, 0xfffffff0, RZ, 0xc0, !PT ;  /* 0xfffffff0021a7812 */ /* 0x040fe200078ec0ff */
[----:B------:R-:W-:Y:S01]  /*0460*/  IMAD.MOV.U32 R25, RZ, RZ, R5 ;  /* 0x000000ffff197224 */ /* 0x000fe200078e0005 */
[----:B------:R-:W-:Y:S02]  /*0470*/  LOP3.LUT R24, R2, 0x7f0, RZ, 0xc0, !PT ;  /* 0x000007f002187812 */ /* 0x000fe400078ec0ff */
[----:B------:R-:W-:Y:S01]  /*0480*/  IADD3 R26, PT, PT, -R26, RZ, RZ ;  /* 0x000000ff1a1a7210 */ /* 0x000fe20007ffe1ff */
[----:B-1----:R-:W-:-:S06]  /*0490*/  ULEA UR5, UR6, UR5, 0x18 ;  /* 0x0000000506057291 */ /* 0x002fcc000f8ec0ff */
[----:B------:R-:W-:-:S05]  /*04a0*/  LEA R20, R0, UR5, 0x7 ;  /* 0x0000000500147c11 */ /* 0x000fca000f8e38ff */
[----:B------:R-:W-:-:S07]  /*04b0*/  VIADD R27, R20, 0x40 ;  /* 0x00000040141b7836 */ /* 0x000fce0000000000 */
.L_x_2:
[----:B0-----:R-:W-:Y:S01]  /*04c0*/  LDS.64 R8, [R25+-0x400] ;  /* 0xfffc000019087984 */ /* 0x001fe20000000a00 */
[----:B------:R-:W-:-:S03]  /*04d0*/  VIADD R26, R26, 0x10 ;  /* 0x000000101a1a7836 */ /* 0x000fc60000000000 */
[----:B------:R-:W0:Y:S02]  /*04e0*/  LDS.128 R12, [R27+-0x40] ;  /* 0xffffc0001b0c7984 */ /* 0x000e240000000c00 */
[----:B------:R-:W-:Y:S02]  /*04f0*/  ISETP.NE.AND P1, PT, R26, RZ, PT ;  /* 0x000000ff1a00720c */ /* 0x000fe40003f25270 */
[----:B------:R-:W1:Y:S04]  /*0500*/  LDS.64 R32, [R25+-0x380] ;  /* 0xfffc800019207984 */ /* 0x000e680000000a00 */
[----:B------:R-:W-:Y:S01]  /*0510*/  LDS.64 R30, [R25+-0x300] ;  /* 0xfffd0000191e7984 */ /* 0x000fe20000000a00 */
[----:B0-----:R-:W-:-:S03]  /*0520*/  DFMA R12, R12, R8, R28 ;  /* 0x000000080c0c722b */ /* 0x001fc6000000001c */
[----:B------:R-:W0:Y:S04]  /*0530*/  LDS.128 R8, [R27+-0x30] ;  /* 0xffffd0001b087984 */ /* 0x000e280000000c00 */
[----:B------:R-:W2:Y:S01]  /*0540*/  LDS.64 R28, [R25+-0x280] ;  /* 0xfffd8000191c7984 */ /* 0x000ea20000000a00 */
[----:B-1----:R-:W-:-:S03]  /*0550*/  DFMA R14, R32, R14, R12 ;  /* 0x0000000e200e722b */ /* 0x002fc6000000000c */
[----:B------:R-:W-:Y:S05]  /*0560*/  LDS.64 R32, [R25+-0x200] ;  /* 0xfffe000019207984 */ /* 0x000fea0000000a00 */
[----:B0-----:R-:W-:Y:S02]  /*0570*/  DFMA R8, R8, R30, R14 ;  /* 0x0000001e0808722b */ /* 0x001fe4000000000e */
[----:B------:R-:W0:Y:S04]  /*0580*/  LDS.128 R12, [R27+-0x20] ;  /* 0xffffe0001b0c7984 */ /* 0x000e280000000c00 */
[----:B------:R-:W-:Y:S02]  /*0590*/  LDS.64 R30, [R25+-0x100] ;  /* 0xffff0000191e7984 */ /* 0x000fe40000000a00 */
[----:B--2---:R-:W-:-:S02]  /*05a0*/  DFMA R10, R28, R10, R8 ;  /* 0x0000000a1c0a722b */ /* 0x004fc40000000008 */
[----:B------:R-:W1:Y:S06]  /*05b0*/  LDS.64 R28, [R25+-0x180] ;  /* 0xfffe8000191c7984 */ /* 0x000e6c0000000a00 */
[----:B0-----:R-:W-:Y:S02]  /*05c0*/  DFMA R12, R12, R32, R10 ;  /* 0x000000200c0c722b */ /* 0x001fe4000000000a */
[----:B------:R-:W0:Y:S04]  /*05d0*/  LDS.128 R8, [R27+-0x10] ;  /* 0xfffff0001b087984 */ /* 0x000e280000000c00 */
[----:B------:R-:W-:Y:S02]  /*05e0*/  LDS.64 R32, [R25] ;  /* 0x0000000019207984 */ /* 0x000fe40000000a00 */
[----:B-1----:R-:W-:-:S02]  /*05f0*/  DFMA R14, R28, R14, R12 ;  /* 0x0000000e1c0e722b */ /* 0x002fc4000000000c */
[----:B------:R-:W1:Y:S06]  /*0600*/  LDS.64 R28, [R25+-0x80] ;  /* 0xffff8000191c7984 */ /* 0x000e6c0000000a00 */
[----:B0-----:R-:W-:Y:S02]  /*0610*/  DFMA R8, R8, R30, R14 ;  /* 0x0000001e0808722b */ /* 0x001fe4000000000e */
[----:B------:R-:W0:Y:S04]  /*0620*/  LDS.128 R12, [R27] ;  /* 0x000000001b0c7984 */ /* 0x000e280000000c00 */
[----:B------:R-:W-:Y:S02]  /*0630*/  LDS.64 R30, [R25+0x100] ;  /* 0x00010000191e7984 */ /* 0x000fe40000000a00 */
[----:B-1----:R-:W-:-:S02]  /*0640*/  DFMA R10, R28, R10, R8 ;  /* 0x0000000a1c0a722b */ /* 0x002fc40000000008 */
[----:B------:R-:W1:Y:S06]  /*0650*/  LDS.64 R28, [R25+0x80] ;  /* 0x00008000191c7984 */ /* 0x000e6c0000000a00 */
[----:B0-----:R-:W-:Y:S02]  /*0660*/  DFMA R12, R12, R32, R10 ;  /* 0x000000200c0c722b */ /* 0x001fe4000000000a */
[----:B------:R-:W0:Y:S04]  /*0670*/  LDS.128 R8, [R27+0x10] ;  /* 0x000010001b087984 */ /* 0x000e280000000c00 */
[----:B------:R-:W-:Y:S02]  /*0680*/  LDS.64 R32, [R25+0x200] ;  /* 0x0002000019207984 */ /* 0x000fe40000000a00 */
[----:B-1----:R-:W-:-:S02]  /*0690*/  DFMA R14, R28, R14, R12 ;  /* 0x0000000e1c0e722b */ /* 0x002fc4000000000c */
[----:B------:R-:W1:Y:S06]  /*06a0*/  LDS.64 R28, [R25+0x180] ;  /* 0x00018000191c7984 */ /* 0x000e6c0000000a00 */
[----:B0-----:R-:W-:Y:S02]  /*06b0*/  DFMA R8, R8, R30, R14 ;  /* 0x0000001e0808722b */ /* 0x001fe4000000000e */
[----:B------:R-:W0:Y:S04]  /*06c0*/  LDS.128 R12, [R27+0x20] ;  /* 0x000020001b0c7984 */ /* 0x000e280000000c00 */
[----:B------:R-:W2:Y:S02]  /*06d0*/  LDS.64 R30, [R25+0x280] ;  /* 0x00028000191e7984 */ /* 0x000ea40000000a00 */
[----:B-1----:R-:W-:-:S02]  /*06e0*/  DFMA R10, R28, R10, R8 ;  /* 0x0000000a1c0a722b */ /* 0x002fc40000000008 */
[----:B------:R-:W-:Y:S06]  /*06f0*/  LDS.64 R28, [R25+0x300] ;  /* 0x00030000191c7984 */ /* 0x000fec0000000a00 */
[----:B0-----:R-:W-:Y:S02]  /*0700*/  DFMA R32, R12, R32, R10 ;  /* 0x000000200c20722b */ /* 0x001fe4000000000a */
[----:B------:R0:W1:Y:S04]  /*0710*/  LDS.128 R8, [R27+0x30] ;  /* 0x000030001b087984 */ /* 0x0000680000000c00 */
[----:B------:R3:W4:Y:S02]  /*0720*/  LDS.64 R12, [R25+0x380] ;  /* 0x00038000190c7984 */ /* 0x0007240000000a00 */
[----:B--2---:R-:W-:Y:S01]  /*0730*/  DFMA R14, R30, R14, R32 ;  /* 0x0000000e1e0e722b */ /* 0x004fe20000000020 */
[----:B0-----:R-:W-:Y:S01]  /*0740*/  IADD3 R27, PT, PT, R27, 0x80, RZ ;  /* 0x000000801b1b7810 */ /* 0x001fe20007ffe0ff */
[----:B---3--:R-:W-:-:S06]  /*0750*/  VIADD R25, R25, 0x800 ;  /* 0x0000080019197836 */ /* 0x008fcc0000000000 */
[----:B-1----:R-:W-:-:S08]  /*0760*/  DFMA R28, R8, R28, R14 ;  /* 0x0000001c081c722b */ /* 0x002fd0000000000e */
[----:B----4-:R-:W-:Y:S01]  /*0770*/  DFMA R28, R12, R10, R28 ;  /* 0x0000000a0c1c722b */ /* 0x010fe2000000001c */
[----:B------:R-:W-:Y:S10]  /*0780*/  @P1 BRA `(.L_x_2) ;  /* 0xfffffffc004c1947 */ /* 0x000ff4000383ffff */
.L_x_1:
[----:B------:R-:W-:-:S13]  /*0790*/  ISETP.NE.AND P1, PT, R16, RZ, PT ;  /* 0x000000ff1000720c */ /* 0x000fda0003f25270 */
[----:B------:R-:W-:Y:S05]  /*07a0*/  @!P1 BRA `(.L_x_3) ;  /* 0x0000000000ec9947 */ /* 0x000fea0003800000 */
[----:B0-----:R-:W-:Y:S01]  /*07b0*/  VIADD R8, R16, 0xffffffff ;  /* 0xffffffff10087836 */ /* 0x001fe20000000000 */
[----:B------:R-:W-:-:S04]  /*07c0*/  ISETP.NE.AND P2, PT, R7, RZ, PT ;  /* 0x000000ff0700720c */ /* 0x000fc80003f45270 */
[----:B------:R-:W-:-:S13]  /*07d0*/  ISETP.GE.U32.AND P1, PT, R8, 0x7, PT ;  /* 0x000000070800780c */ /* 0x000fda0003f26070 */
[----:B------:R-:W-:Y:S05]  /*07e0*/  @!P1 BRA `(.L_x_4) ;  /* 0x00000000005c9947 */ /* 0x000fea0003800000 */
[C---:B------:R-:W-:Y:S01]  /*07f0*/  LEA R25, R24.reuse, R19, 0x7 ;  /* 0x0000001318197211 */ /* 0x040fe200078e38ff */
[C---:B------:R-:W-:Y:S02]  /*0800*/  IMAD R30, R24.reuse, 0x8, R20 ;  /* 0x00000008181e7824 */ /* 0x040fe400078e0214 */
[----:B------:R-:W-:Y:S02]  /*0810*/  VIADD R24, R24, 0x8 ;  /* 0x0000000818187836 */ /* 0x000fe40000000000 */
[----:B------:R-:W-:Y:S04]  /*0820*/  LDS.64 R32, [R25] ;  /* 0x0000000019207984 */ /* 0x000fe80000000a00 */
[----:B------:R-:W0:Y:S04]  /*0830*/  LDS.128 R12, [R30] ;  /* 0x000000001e0c7984 */ /* 0x000e280000000c00 */
[----:B------:R-:W1:Y:S04]  /*0840*/  LDS.64 R34, [R25+0x80] ;  /* 0x0000800019227984 */ /* 0x000e680000000a00 */
[----:B------:R-:W-:Y:S04]  /*0850*/  LDS.64 R26, [R25+0x100] ;  /* 0x00010000191a7984 */ /* 0x000fe80000000a00 */
[----:B------:R-:W2:Y:S04]  /*0860*/  LDS.128 R8, [R30+0x10] ;  /* 0x000010001e087984 */ /* 0x000ea80000000c00 */
[----:B------:R-:W-:Y:S01]  /*0870*/  LDS.64 R36, [R25+0x380] ;  /* 0x0003800019247984 */ /* 0x000fe20000000a00 */
[----:B0-----:R-:W-:-:S03]  /*0880*/  DFMA R12, R12, R32, R28 ;  /* 0x000000200c0c722b */ /* 0x001fc6000000001c */
[----:B------:R-:W0:Y:S04]  /*0890*/  LDS.64 R32, [R25+0x180] ;  /* 0x0001800019207984 */ /* 0x000e280000000a00 */
[----:B------:R-:W-:Y:S01]  /*08a0*/  LDS.64 R28, [R25+0x200] ;  /* 0x00020000191c7984 */ /* 0x000fe20000000a00 */
[----:B-1----:R-:W-:-:S03]  /*08b0*/  DFMA R34, R34, R14, R12 ;  /* 0x0000000e2222722b */ /* 0x002fc6000000000c */
[----:B------:R-:W1:Y:S05]  /*08c0*/  LDS.128 R12, [R30+0x20] ;  /* 0x000020001e0c7984 */ /* 0x000e6a0000000c00 */
[----:B--2---:R-:W-:Y:S01]  /*08d0*/  DFMA R34, R8, R26, R34 ;  /* 0x0000001a0822722b */ /* 0x004fe20000000022 */
[----:B------:R-:W2:Y:S07]  /*08e0*/  LDS.64 R26, [R25+0x280] ;  /* 0x00028000191a7984 */ /* 0x000eae0000000a00 */
[----:B0-----:R-:W-:Y:S01]  /*08f0*/  DFMA R34, R32, R10, R34 ;  /* 0x0000000a2022722b */ /* 0x001fe20000000022 */
[----:B------:R-:W-:Y:S04]  /*0900*/  LDS.64 R32, [R25+0x300] ;  /* 0x0003000019207984 */ /* 0x000fe80000000a00 */
[----:B------:R-:W0:Y:S03]  /*0910*/  LDS.128 R8, [R30+0x30] ;  /* 0x000030001e087984 */ /* 0x000e260000000c00 */
[----:B-1----:R-:W-:-:S08]  /*0920*/  DFMA R12, R12, R28, R34 ;  /* 0x0000001c0c0c722b */ /* 0x002fd00000000022 */
[----:B--2---:R-:W-:-:S08]  /*0930*/  DFMA R12, R26, R14, R12 ;  /* 0x0000000e1a0c722b */ /* 0x004fd0000000000c */
[----:B0-----:R-:W-:-:S08]  /*0940*/  DFMA R8, R8, R32, R12 ;  /* 0x000000200808722b */ /* 0x001fd0000000000c */
[----:B------:R-:W-:-:S11]  /*0950*/  DFMA R28, R36, R10, R8 ;  /* 0x0000000a241c722b */ /* 0x000fd60000000008 */
.L_x_4:
[----:B------:R-:W-:Y:S05]  /*0960*/  @!P2 BRA `(.L_x_3) ;  /* 0x00000000007ca947 */ /* 0x000fea0003800000 */
[----:B------:R-:W-:Y:S02]  /*0970*/  IADD3 R8, PT, PT, R7, -0x1, RZ ;  /* 0xffffffff07087810 */ /* 0x000fe40007ffe0ff */
[----:B------:R-:W-:Y:S02]  /*0980*/  ISETP.NE.AND P2, PT, R4, RZ, PT ;  /* 0x000000ff0400720c */ /* 0x000fe40003f45270 */
[----:B------:R-:W-:-:S13]  /*0990*/  ISETP.GE.U32.AND P1, PT, R8, 0x3, PT ;  /* 0x000000030800780c */ /* 0x000fda0003f26070 */
[----:B------:R-:W-:Y:S05]  /*09a0*/  @!P1 BRA `(.L_x_5) ;  /* 0x0000000000349947 */ /* 0x000fea0003800000 */
[C---:B------:R-:W-:Y:S02]  /*09b0*/  IMAD R36, R24.reuse, 0x80, R19 ;  /* 0x0000008018247824 */ /* 0x040fe400078e0213 */
[C---:B------:R-:W-:Y:S01]  /*09c0*/  IMAD R25, R24.reuse, 0x8, R20 ;  /* 0x0000000818197824 */ /* 0x040fe200078e0214 */
[----:B------:R-:W-:Y:S02]  /*09d0*/  IADD3 R24, PT, PT, R24, 0x4, RZ ;  /* 0x0000000418187810 */ /* 0x000fe40007ffe0ff */
[----:B------:R-:W-:Y:S04]  /*09e0*/  LDS.64 R34, [R36] ;  /* 0x0000000024227984 */ /* 0x000fe80000000a00 */
[----:B------:R-:W0:Y:S04]  /*09f0*/  LDS.128 R8, [R25] ;  /* 0x0000000019087984 */ /* 0x000e280000000c00 */
[----:B------:R-:W1:Y:S04]  /*0a00*/  LDS.64 R32, [R36+0x80] ;  /* 0x0000800024207984 */ /* 0x000e680000000a00 */
[----:B------:R-:W-:Y:S04]  /*0a10*/  LDS.64 R30, [R36+0x100] ;  /* 0x00010000241e7984 */ /* 0x000fe80000000a00 */
[----:B------:R-:W2:Y:S04]  /*0a20*/  LDS.128 R12, [R25+0x10] ;  /* 0x00001000190c7984 */ /* 0x000ea80000000c00 */
[----:B------:R-:W3:Y:S01]  /*0a30*/  LDS.64 R26, [R36+0x180] ;  /* 0x00018000241a7984 */ /* 0x000ee20000000a00 */
[----:B0-----:R-:W-:-:S08]  /*0a40*/  DFMA R8, R8, R34, R28 ;  /* 0x000000220808722b */ /* 0x001fd0000000001c */
[----:B-1----:R-:W-:-:S08]  /*0a50*/  DFMA R8, R32, R10, R8 ;  /* 0x0000000a2008722b */ /* 0x002fd00000000008 */
[----:B--2---:R-:W-:-:S08]  /*0a60*/  DFMA R8, R12, R30, R8 ;  /* 0x0000001e0c08722b */ /* 0x004fd00000000008 */
[----:B---3--:R-:W-:-:S11]  /*0a70*/  DFMA R28, R26, R14, R8 ;  /* 0x0000000e1a1c722b */ /* 0x008fd60000000008 */
.L_x_5:
[----:B------:R-:W-:Y:S05]  /*0a80*/  @!P2 BRA `(.L_x_3) ;  /* 0x000000000034a947 */ /* 0x000fea0003800000 */
[C---:B------:R-:W-:Y:S01]  /*0a90*/  IMAD R25, R24.reuse, 0x80, R19 ;  /* 0x0000008018197824 */ /* 0x040fe200078e0213 */
[----:B------:R-:W-:Y:S02]  /*0aa0*/  LEA R24, R24, R20, 0x3 ;  /* 0x0000001418187211 */ /* 0x000fe400078e18ff */
[----:B------:R-:W-:Y:S02]  /*0ab0*/  ISETP.NE.AND P1, PT, R4, 0x1, PT ;  /* 0x000000010400780c */ /* 0x000fe40003f25270 */
[----:B------:R-:W-:Y:S04]  /*0ac0*/  LDS.64 R12, [R25] ;  /* 0x00000000190c7984 */ /* 0x000fe80000000a00 */
[----:B------:R-:W0:Y:S02]  /*0ad0*/  LDS.128 R8, [R24] ;  /* 0x0000000018087984 */ /* 0x000e240000000c00 */
[----:B0-----:R-:W-:-:S05]  /*0ae0*/  DFMA R28, R8, R12, R28 ;  /* 0x0000000c081c722b */ /* 0x001fca000000001c */
[----:B------:R-:W-:Y:S06]  /*0af0*/  @!P1 BRA `(.L_x_3) ;  /* 0x0000000000189947 */ /* 0x000fec0003800000 */
[----:B------:R-:W-:Y:S01]  /*0b00*/  ISETP.NE.AND P1, PT, R4, 0x2, PT ;  /* 0x000000020400780c */ /* 0x000fe20003f25270 */
[----:B------:R-:W0:-:S12]  /*0b10*/  LDS.64 R14, [R25+0x80] ;  /* 0x00008000190e7984 */ /* 0x000e180000000a00 */
[----:B------:R-:W-:Y:S04]  /*0b20*/  @P1 LDS.64 R12, [R24+0x10] ;  /* 0x00001000180c1984 */ /* 0x000fe80000000a00 */
[----:B------:R-:W1:Y:S01]  /*0b30*/  @P1 LDS.64 R8, [R25+0x100] ;  /* 0x0001000019081984 */ /* 0x000e620000000a00 */
[----:B0-----:R-:W-:-:S08]  /*0b40*/  DFMA R28, R14, R10, R28 ;  /* 0x0000000a0e1c722b */ /* 0x001fd0000000001c */
[----:B-1----:R-:W-:-:S11]  /*0b50*/  @P1 DFMA R28, R12, R8, R28 ;  /* 0x000000080c1c122b */ /* 0x002fd6000000001c */
.L_x_3:
[----:B------:R-:W-:Y:S06]  /*0b60*/  BAR.SYNC.DEFER_BLOCKING 0x0 ;  /* 0x0000000000007b1d */ /* 0x000fec0000010000 */
[----:B------:R-:W-:Y:S05]  /*0b70*/  @P0 BRA `(.L_x_6) ;  /* 0xfffffff400e40947 */ /* 0x000fea000383ffff */
.L_x_0:
[----:B------:R-:W1:Y:S01]  /*0b80*/  LDC.64 R2, c[0x0][0x3a0] ;  /* 0x0000e800ff027b82 */ /* 0x000e620000000a00 */
[----:B------:R-:W2:Y:S02]  /*0b90*/  LDCU UR4, c[0x0][0x384] ;  /* 0x00007080ff0477ac */ /* 0x000ea40008000800 */
[----:B--2---:R-:W-:-:S04]  /*0ba0*/  IMAD R23, R23, UR4, R22 ;  /* 0x0000000417177c24 */ /* 0x004fc8000f8e0216 */
[----:B-1----:R-:W-:-:S05]  /*0bb0*/  IMAD.WIDE R2, R23, 0x8, R2 ;  /* 0x0000000817027825 */ /* 0x002fca00078e0202 */
[----:B------:R-:W-:Y:S01]  /*0bc0*/  STG.E.64 desc[UR8][R2.64], R28 ;  /* 0x0000001c02007986 */ /* 0x000fe2000c101b08 */
[----:B------:R-:W-:Y:S05]  /*0bd0*/  EXIT ;  /* 0x000000000000794d */ /* 0x000fea0003800000 */
.L_x_7:
[----:B------:R-:W-:-:S00]  /*0be0*/  BRA `(.L_x_7) ;  /* 0xfffffffc00fc7947 */ /* 0x000fc0000383ffff */
[----:B------:R-:W-:-:S00]  /*0bf0*/  NOP ;  /* 0x0000000000007918 */ /* 0x000fc00000000000 */
        /* <DEDUP_REMOVED lines=8> */
.L_x_53:


//--------------------- .text._Z4gpu4iiiPdS_S_    --------------------------
	.section	.text._Z4gpu4iiiPdS_S_,"ax",@progbits
	.align	128
        .global         _Z4gpu4iiiPdS_S_
        .type           _Z4gpu4iiiPdS_S_,@function
        .size           _Z4gpu4iiiPdS_S_,(.L_x_54 - _Z4gpu4iiiPdS_S_)
        .other          _Z4gpu4iiiPdS_S_,@"STO_CUDA_ENTRY STV_DEFAULT"
_Z4gpu4iiiPdS_S_:
.text._Z4gpu4iiiPdS_S_:
[----:B------:R-:W-:Y:S01]  /*0000*/  LDC R1, c[0x0][0x37c] ;  /* 0x0000df00ff017b82 */ /* 0x000fe20000000800 */
[----:B------:R-:W0:Y:S07]  /*0010*/  S2R R3, SR_TID.Y ;  /* 0x0000000000037919 */ /* 0x000e2e0000002200 */
[----:B------:R-:W0:Y:S01]  /*0020*/  LDC R2, c[0x0][0x364] ;  /* 0x0000d900ff027b82 */ /* 0x000e220000000800 */
[----:B------:R-:W1:Y:S01]  /*0030*/  LDCU.64 UR10, c[0x0][0x380] ;  /* 0x00007000ff0a77ac */ /* 0x000e620008000a00 */
[----:B------:R-:W2:Y:S01]  /*0040*/  S2R R5, SR_TID.X ;  /* 0x0000000000057919 */ /* 0x000ea20000002100 */
[----:B------:R-:W3:Y:S05]  /*0050*/  LDCU.64 UR8, c[0x0][0x358] ;  /* 0x00006b00ff0877ac */ /* 0x000eea0008000a00 */
[----:B------:R-:W0:Y:S08]  /*0060*/  S2UR UR4, SR_CTAID.Y ;  /* 0x00000000000479c3 */ /* 0x000e300000002600 */
[----:B------:R-:W2:Y:S08]  /*0070*/  S2UR UR5, SR_CTAID.X ;  /* 0x00000000000579c3 */ /* 0x000eb00000002500 */
[----:B------:R-:W2:Y:S01]  /*0080*/  LDC R0, c[0x0][0x360] ;  /* 0x0000d800ff007b82 */ /* 0x000ea20000000800 */
[----:B0-----:R-:W-:Y:S01]  /*0090*/  IMAD R2, R2, UR4, R3 ;  /* 0x0000000402027c24 */ /* 0x001fe2000f8e0203 */
[----:B-1----:R-:W-:-:S03]  /*00a0*/  UIADD3 UR4, UPT, UPT, UR10, -0xb, URZ ;  /* 0xfffffff50a047890 */ /* 0x002fc6000fffe0ff */
[----:B------:R-:W-:Y:S02]  /*00b0*/  IMAD R2, R2, 0xb, RZ ;  /* 0x0000000b02027824 */ /* 0x000fe400078e02ff */
[----:B--2---:R-:W-:-:S05]  /*00c0*/  IMAD R0, R0, UR5, R5 ;  /* 0x0000000500007c24 */ /* 0x004fca000f8e0205 */
[----:B------:R-:W-:-:S04]  /*00d0*/  ISETP.GE.AND P0, PT, R0, UR11, PT ;  /* 0x0000000b00007c0c */ /* 0x000fc8000bf06270 */
[----:B------:R-:W-:-:S13]  /*00e0*/  ISETP.GE.OR P1, PT, R2, UR4, P0 ;  /* 0x0000000402007c0c */ /* 0x000fda0008726670 */
[----:B---3--:R-:W-:Y:S05]  /*00f0*/  @P1 BRA `(.L_x_8) ;  /* 0x0000000800581947 */ /* 0x008fea0003800000 */
[----:B------:R-:W0:Y:S02]  /*0100*/  LDC R3, c[0x0][0x388] ;  /* 0x0000e200ff037b82 */ /* 0x000e240000000800 */
[----:B0-----:R-:W-:-:S13]  /*0110*/  ISETP.GE.AND P0, PT, R3, 0x1, PT ;  /* 0x000000010300780c */ /* 0x001fda0003f06270 */
[----:B------:R-:W-:Y:S05]  /*0120*/  @!P0 EXIT ;  /* 0x000000000000894d */ /* 0x000fea0003800000 */
[C---:B------:R-:W-:Y:S01]  /*0130*/  LOP3.LUT R4, R3.reuse, 0x7ffffff8, RZ, 0xc0, !PT ;  /* 0x7ffffff803047812 */ /* 0x040fe200078ec0ff */
[----:B------:R-:W-:Y:S01]  /*0140*/  HFMA2 R5, -RZ, RZ, 0, 0 ;  /* 0x00000000ff057431 */ /* 0x000fe200000001ff */
[----:B------:R-:W-:Y:S02]  /*0150*/  LOP3.LUT R3, R3, 0x7, RZ, 0xc0, !PT ;  /* 0x0000000703037812 */ /* 0x000fe400078ec0ff */
[----:B------:R-:W-:-:S07]  /*0160*/  IADD3 R4, PT, PT, -R4, RZ, RZ ;  /* 0x000000ff04047210 */ /* 0x000fce0007ffe1ff */
.L_x_14:
[----:B0-----:R-:W0:Y:S01]  /*0170*/  LDC R7, c[0x0][0x384] ;  /* 0x0000e100ff077b82 */ /* 0x001e220000000800 */
[----:B------:R-:W-:Y:S01]  /*0180*/  IADD3 R8, PT, PT, R2, R5, RZ ;  /* 0x0000000502087210 */ /* 0x000fe20007ffe0ff */
[----:B-1----:R-:W1:Y:S06]  /*0190*/  LDCU UR5, c[0x0][0x388] ;  /* 0x00007100ff0577ac */ /* 0x002e6c0008000800 */
[----:B--23--:R-:W2:Y:S01]  /*01a0*/  LDC.64 R10, c[0x0][0x3a0] ;  /* 0x0000e800ff0a7b82 */ /* 0x00cea20000000a00 */
[----:B0-----:R-:W-:-:S04]  /*01b0*/  IMAD R9, R8, R7, R0 ;  /* 0x0000000708097224 */ /* 0x001fc800078e0200 */
[----:B--2---:R-:W-:-:S05]  /*01c0*/  IMAD.WIDE R10, R9, 0x8, R10 ;  /* 0x00000008090a7825 */ /* 0x004fca00078e020a */
[----:B-----5:R0:W5:Y:S01]  /*01d0*/  LDG.E.64 R16, desc[UR8][R10.64] ;  /* 0x000000080a107981 */ /* 0x020162000c1e1b00 */
[----:B-1----:R-:W-:Y:S02]  /*01e0*/  UISETP.GE.U32.AND UP0, UPT, UR5, 0x8, UPT ;  /* 0x000000080500788c */ /* 0x002fe4000bf06070 */
[----:B------:R-:W-:Y:S01]  /*01f0*/  IMAD R8, R8, UR5, RZ ;  /* 0x0000000508087c24 */ /* 0x000fe2000f8e02ff */
[----:B------:R-:W-:-:S06]  /*0200*/  UMOV UR4, URZ ;  /* 0x000000ff00047c82 */ /* 0x000fcc0008000000 */
[----:B0-----:R-:W-:Y:S05]  /*0210*/  BRA.U !UP0, `(.L_x_9) ;  /* 0x0000000108d87547 */ /* 0x001fea000b800000 */
[----:B------:R-:W0:Y:S01]  /*0220*/  LDC.64 R12, c[0x0][0x390] ;  /* 0x0000e400ff0c7b82 */ /* 0x000e220000000a00 */
[----:B------:R-:W-:Y:S01]  /*0230*/  MOV R26, R0 ;  /* 0x00000000001a7202 */ /* 0x000fe20000000f00 */
[----:B------:R-:W-:Y:S01]  /*0240*/  ULOP3.LUT UR4, UR5, 0x7ffffff8, URZ, 0xc0, !UPT ;  /* 0x7ffffff805047892 */ /* 0x000fe2000f8ec0ff */
[----:B------:R-:W-:Y:S01]  /*0250*/  MOV R6, R4 ;  /* 0x0000000400067202 */ /* 0x000fe20000000f00 */
[----:B0-----:R-:W-:-:S03]  /*0260*/  IMAD.WIDE.U32 R12, R8, 0x8, R12 ;  /* 0x00000008080c7825 */ /* 0x001fc600078e000c */
[----:B------:R-:W-:-:S05]  /*0270*/  IADD3 R12, P0, PT, R12, 0x20, RZ ;  /* 0x000000200c0c7810 */ /* 0x000fca0007f1e0ff */
[----:B------:R-:W-:-:S08]  /*0280*/  IMAD.X R13, RZ, RZ, R13, P0 ;  /* 0x000000ffff0d7224 */ /* 0x000fd000000e060d */
.L_x_10:
[----:B------:R-:W0:Y:S01]  /*0290*/  LDC.64 R24, c[0x0][0x398] ;  /* 0x0000e600ff187b82 */ /* 0x000e220000000a00 */
[----:B--2---:R-:W2:Y:S01]  /*02a0*/  LDG.E.64 R22, desc[UR8][R12.64+-0x20] ;  /* 0xffffe0080c167981 */ /* 0x004ea2000c1e1b00 */
[----:B0-----:R-:W-:-:S05]  /*02b0*/  IMAD.WIDE R24, R26, 0x8, R24 ;  /* 0x000000081a187825 */ /* 0x001fca00078e0218 */
[----:B------:R-:W2:Y:S01]  /*02c0*/  LDG.E.64 R14, desc[UR8][R24.64] ;  /* 0x00000008180e7981 */ /* 0x000ea2000c1e1b00 */
[----:B------:R-:W-:Y:S01]  /*02d0*/  IMAD.WIDE R28, R7, 0x8, R24 ;  /* 0x00000008071c7825 */ /* 0x000fe200078e0218 */
[----:B--2--5:R-:W-:-:S07]  /*02e0*/  DFMA R22, R22, R14, R16 ;  /* 0x0000000e1616722b */ /* 0x024fce0000000010 */
[----:B------:R0:W-:Y:S04]  /*02f0*/  STG.E.64 desc[UR8][R10.64], R22 ;  /* 0x000000160a007986 */ /* 0x0001e8000c101b08 */
[----:B------:R-:W2:Y:S04]  /*0300*/  LDG.E.64 R16, desc[UR8][R12.64+-0x18] ;  /* 0xffffe8080c107981 */ /* 0x000ea8000c1e1b00 */
[----:B------:R-:W2:Y:S01]  /*0310*/  LDG.E.64 R14, desc[UR8][R28.64] ;  /* 0x000000081c0e7981 */ /* 0x000ea2000c1e1b00 */
[----:B------:R-:W-:Y:S01]  /*0320*/  IMAD.WIDE R20, R7, 0x8, R28 ;  /* 0x0000000807147825 */ /* 0x000fe200078e021c */
[----:B--2---:R-:W-:-:S07]  /*0330*/  DFMA R16, R16, R14, R22 ;  /* 0x0000000e1010722b */ /* 0x004fce0000000016 */
[----:B------:R1:W-:Y:S04]  /*0340*/  STG.E.64 desc[UR8][R10.64], R16 ;  /* 0x000000100a007986 */ /* 0x0003e8000c101b08 */
[----:B------:R-:W2:Y:S04]  /*0350*/  LDG.E.64 R18, desc[UR8][R12.64+-0x10] ;  /* 0xfffff0080c127981 */ /* 0x000ea8000c1e1b00 */
[----:B------:R-:W2:Y:S01]  /*0360*/  LDG.E.64 R14, desc[UR8][R20.64] ;  /* 0x00000008140e7981 */ /* 0x000ea2000c1e1b00 */
[----:B------:R-:W-:Y:S01]  /*0370*/  IMAD.WIDE R24, R7, 0x8, R20 ;  /* 0x0000000807187825 */ /* 0x000fe200078e0214 */
[----:B--2---:R-:W-:-:S07]  /*0380*/  DFMA R18, R18, R14, R16 ;  /* 0x0000000e1212722b */ /* 0x004fce0000000010 */
[----:B------:R2:W-:Y:S04]  /*0390*/  STG.E.64 desc[UR8][R10.64], R18 ;  /* 0x000000120a007986 */ /* 0x0005e8000c101b08 */
[----:B0-----:R-:W3:Y:S04]  /*03a0*/  LDG.E.64 R22, desc[UR8][R12.64+-0x8] ;  /* 0xfffff8080c167981 */ /* 0x001ee8000c1e1b00 */
[----:B------:R-:W3:Y:S01]  /*03b0*/  LDG.E.64 R14, desc[UR8][R24.64] ;  /* 0x00000008180e7981 */ /* 0x000ee2000c1e1b00 */
[----:B------:R-:W-:Y:S01]  /*03c0*/  IMAD.WIDE R28, R7, 0x8, R24 ;  /* 0x00000008071c7825 */ /* 0x000fe200078e0218 */
[----:B---3--:R-:W-:-:S07]  /*03d0*/  DFMA R22, R22, R14, R18 ;  /* 0x0000000e1616722b */ /* 0x008fce0000000012 */
[----:B------:R0:W-:Y:S04]  /*03e0*/  STG.E.64 desc[UR8][R10.64], R22 ;  /* 0x000000160a007986 */ /* 0x0001e8000c101b08 */
[----:B-1----:R-:W3:Y:S04]  /*03f0*/  LDG.E.64 R16, desc[UR8][R12.64] ;  /* 0x000000080c107981 */ /* 0x002ee8000c1e1b00 */
[----:B------:R-:W3:Y:S02]  /*0400*/  LDG.E.64 R14, desc[UR8][R28.64] ;  /* 0x000000081c0e7981 */ /* 0x000ee4000c1e1b00 */
[----:B---3--:R-:W-:Y:S01]  /*0410*/  DFMA R16, R16, R14, R22 ;  /* 0x0000000e1010722b */ /* 0x008fe20000000016 */
[----:B------:R-:W-:-:S06]  /*0420*/  IMAD.WIDE R14, R7, 0x8, R28 ;  /* 0x00000008070e7825 */ /* 0x000fcc00078e021c */
[----:B------:R1:W-:Y:S04]  /*0430*/  STG.E.64 desc[UR8][R10.64], R16 ;  /* 0x000000100a007986 */ /* 0x0003e8000c101b08 */
[----:B--2---:R-:W2:Y:S04]  /*0440*/  LDG.E.64 R18, desc[UR8][R12.64+0x8] ;  /* 0x000008080c127981 */ /* 0x004ea8000c1e1b00 */
[----:B------:R-:W2:Y:S02]  /*0450*/  LDG.E.64 R20, desc[UR8][R14.64] ;  /* 0x000000080e147981 */ /* 0x000ea4000c1e1b00 */
[----:B--2---:R-:W-:Y:S01]  /*0460*/  DFMA R18, R18, R20, R16 ;  /* 0x000000141212722b */ /* 0x004fe20000000010 */
[----:B------:R-:W-:-:S06]  /*0470*/  IMAD.WIDE R20, R7, 0x8, R14 ;  /* 0x0000000807147825 */ /* 0x000fcc00078e020e */
[----:B------:R2:W-:Y:S04]  /*0480*/  STG.E.64 desc[UR8][R10.64], R18 ;  /* 0x000000120a007986 */ /* 0x0005e8000c101b08 */
[----:B0-----:R-:W3:Y:S04]  /*0490*/  LDG.E.64 R22, desc[UR8][R12.64+0x10] ;  /* 0x000010080c167981 */ /* 0x001ee8000c1e1b00 */
[----:B------:R-:W3:Y:S02]  /*04a0*/  LDG.E.64 R24, desc[UR8][R20.64] ;  /* 0x0000000814187981 */ /* 0x000ee4000c1e1b00 */
[----:B---3--:R-:W-:Y:S01]  /*04b0*/  DFMA R22, R22, R24, R18 ;  /* 0x000000181616722b */ /* 0x008fe20000000012 */
[----:B------:R-:W-:-:S06]  /*04c0*/  IMAD.WIDE R24, R7, 0x8, R20 ;  /* 0x0000000807187825 */ /* 0x000fcc00078e0214 */
[----:B------:R2:W-:Y:S04]  /*04d0*/  STG.E.64 desc[UR8][R10.64], R22 ;  /* 0x000000160a007986 */ /* 0x0005e8000c101b08 */
[----:B------:R-:W3:Y:S04]  /*04e0*/  LDG.E.64 R24, desc[UR8][R24.64] ;  /* 0x0000000818187981 */ /* 0x000ee8000c1e1b00 */
[----:B-1----:R0:W3:Y:S01]  /*04f0*/  LDG.E.64 R16, desc[UR8][R12.64+0x18] ;  /* 0x000018080c107981 */ /* 0x0020e2000c1e1b00 */
[----:B------:R-:W-:-:S04]  /*0500*/  IADD3 R6, PT, PT, R6, 0x8, RZ ;  /* 0x0000000806067810 */ /* 0x000fc80007ffe0ff */
[----:B------:R-:W-:Y:S01]  /*0510*/  ISETP.NE.AND P0, PT, R6, RZ, PT ;  /* 0x000000ff0600720c */ /* 0x000fe20003f05270 */
[----:B------:R-:W-:Y:S01]  /*0520*/  IMAD R26, R7, 0x8, R26 ;  /* 0x00000008071a7824 */ /* 0x000fe200078e021a */
[----:B0-----:R-:W-:-:S04]  /*0530*/  IADD3 R12, P1, PT, R12, 0x40, RZ ;  /* 0x000000400c0c7810 */ /* 0x001fc80007f3e0ff */
[----:B------:R-:W-:Y:S01]  /*0540*/  IADD3.X R13, PT, PT, RZ, R13, RZ, P1, !PT ;  /* 0x0000000dff0d7210 */ /* 0x000fe20000ffe4ff */
[----:B---3--:R-:W-:-:S07]  /*0550*/  DFMA R16, R16, R24, R22 ;  /* 0x000000181010722b */ /* 0x008fce0000000016 */
[----:B------:R2:W-:Y:S01]  /*0560*/  STG.E.64 desc[UR8][R10.64], R16 ;  /* 0x000000100a007986 */ /* 0x0005e2000c101b08 */
[----:B------:R-:W-:Y:S05]  /*0570*/  @P0 BRA `(.L_x_10) ;  /* 0xfffffffc00440947 */ /* 0x000fea000383ffff */
.L_x_9:
[----:B------:R-:W-:-:S13]  /*0580*/  ISETP.NE.AND P0, PT, R3, RZ, PT ;  /* 0x000000ff0300720c */ /* 0x000fda0003f05270 */
[----:B------:R-:W-:Y:S05]  /*0590*/  @!P0 BRA `(.L_x_11) ;  /* 0x0000000400208947 */ /* 0x000fea0003800000 */
[----:B------:R-:W-:Y:S01]  /*05a0*/  IADD3 R6, PT, PT, R3, -0x1, RZ ;  /* 0xffffffff03067810 */ /* 0x000fe20007ffe0ff */
[----:B------:R-:W-:-:S03]  /*05b0*/  ULOP3.LUT UP0, UR6, UR5, 0x3, URZ, 0xc0, !UPT ;  /* 0x0000000305067892 */ /* 0x000fc6000f80c0ff */
[----:B------:R-:W-:-:S13]  /*05c0*/  ISETP.GE.U32.AND P0, PT, R6, 0x3, PT ;  /* 0x000000030600780c */ /* 0x000fda0003f06070 */
[----:B------:R-:W-:Y:S05]  /*05d0*/  @!P0 BRA `(.L_x_12) ;  /* 0x00000000007c8947 */ /* 0x000fea0003800000 */
[----:B--2---:R-:W0:Y:S01]  /*05e0*/  LDC.64 R18, c[0x0][0x390] ;  /* 0x0000e400ff127b82 */ /* 0x004e220000000a00 */
[----:B------:R-:W-:Y:S01]  /*05f0*/  IADD3 R9, PT, PT, R8, UR4, RZ ;  /* 0x0000000408097c10 */ /* 0x000fe2000fffe0ff */
[----:B------:R-:W-:Y:S01]  /*0600*/  IMAD R15, R7, UR4, R0 ;  /* 0x00000004070f7c24 */ /* 0x000fe2000f8e0200 */
[----:B------:R-:W1:Y:S05]  /*0610*/  LDCU.64 UR12, c[0x0][0x390] ;  /* 0x00007200ff0c77ac */ /* 0x000e6a0008000a00 */
[----:B------:R-:W2:Y:S01]  /*0620*/  LDC.64 R12, c[0x0][0x398] ;  /* 0x0000e600ff0c7b82 */ /* 0x000ea20000000a00 */
[----:B0-----:R-:W-:-:S06]  /*0630*/  IMAD.WIDE.U32 R18, R9, 0x8, R18 ;  /* 0x0000000809127825 */ /* 0x001fcc00078e0012 */
[----:B------:R-:W3:Y:S01]  /*0640*/  LDG.E.64 R18, desc[UR8][R18.64] ;  /* 0x0000000812127981 */ /* 0x000ee2000c1e1b00 */
[----:B--2---:R-:W-:-:S05]  /*0650*/  IMAD.WIDE R12, R15, 0x8, R12 ;  /* 0x000000080f0c7825 */ /* 0x004fca00078e020c */
[----:B------:R-:W3:Y:S01]  /*0660*/  LDG.E.64 R20, desc[UR8][R12.64] ;  /* 0x000000080c147981 */ /* 0x000ee2000c1e1b00 */
[----:B------:R-:W-:-:S04]  /*0670*/  IADD3 R6, P0, PT, R8, UR4, RZ ;  /* 0x0000000408067c10 */ /* 0x000fc8000ff1e0ff */
[----:B------:R-:W-:Y:S02]  /*0680*/  IADD3.X R9, PT, PT, RZ, RZ, RZ, P0, !PT ;  /* 0x000000ffff097210 */ /* 0x000fe400007fe4ff */
[----:B-1----:R-:W-:-:S04]  /*0690*/  LEA R14, P0, R6, UR12, 0x3 ;  /* 0x0000000c060e7c11 */ /* 0x002fc8000f8018ff */
[----:B------:R-:W-:Y:S01]  /*06a0*/  LEA.HI.X R15, R6, UR13, R9, 0x3, P0 ;  /* 0x0000000d060f7c11 */ /* 0x000fe200080f1c09 */
[----:B---3-5:R-:W-:Y:S01]  /*06b0*/  DFMA R16, R18, R20, R16 ;  /* 0x000000141210722b */ /* 0x028fe20000000010 */
[----:B------:R-:W-:-:S06]  /*06c0*/  IMAD.WIDE R20, R7, 0x8, R12 ;  /* 0x0000000807147825 */ /* 0x000fcc00078e020c */
[----:B------:R0:W-:Y:S04]  /*06d0*/  STG.E.64 desc[UR8][R10.64], R16 ;  /* 0x000000100a007986 */ /* 0x0001e8000c101b08 */
[----:B------:R-:W2:Y:S04]  /*06e0*/  LDG.E.64 R22, desc[UR8][R20.64] ;  /* 0x0000000814167981 */ /* 0x000ea8000c1e1b00 */
[----:B------:R-:W2:Y:S02]  /*06f0*/  LDG.E.64 R18, desc[UR8][R14.64+0x8] ;  /* 0x000008080e127981 */ /* 0x000ea4000c1e1b00 */
[----:B--2---:R-:W-:Y:S01]  /*0700*/  DFMA R18, R18, R22, R16 ;  /* 0x000000161212722b */ /* 0x004fe20000000010 */
[----:B------:R-:W-:-:S06]  /*0710*/  IMAD.WIDE R22, R7, 0x8, R20 ;  /* 0x0000000807167825 */ /* 0x000fcc00078e0214 */
[----:B------:R1:W-:Y:S04]  /*0720*/  STG.E.64 desc[UR8][R10.64], R18 ;  /* 0x000000120a007986 */ /* 0x0003e8000c101b08 */
[----:B------:R-:W2:Y:S04]  /*0730*/  LDG.E.64 R12, desc[UR8][R14.64+0x10] ;  /* 0x000010080e0c7981 */ /* 0x000ea8000c1e1b00 */
[----:B------:R-:W2:Y:S02]  /*0740*/  LDG.E.64 R24, desc[UR8][R22.64] ;  /* 0x0000000816187981 */ /* 0x000ea4000c1e1b00 */
[----:B--2---:R-:W-:Y:S01]  /*0750*/  DFMA R12, R12, R24, R18 ;  /* 0x000000180c0c722b */ /* 0x004fe20000000012 */
[----:B------:R-:W-:-:S06]  /*0760*/  IMAD.WIDE R24, R7, 0x8, R22 ;  /* 0x0000000807187825 */ /* 0x000fcc00078e0216 */
[----:B------:R1:W-:Y:S04]  /*0770*/  STG.E.64 desc[UR8][R10.64], R12 ;  /* 0x0000000c0a007986 */ /* 0x0003e8000c101b08 */
[----:B0-----:R-:W2:Y:S04]  /*0780*/  LDG.E.64 R16, desc[UR8][R14.64+0x18] ;  /* 0x000018080e107981 */ /* 0x001ea8000c1e1b00 */
[----:B------:R-:W2:Y:S01]  /*0790*/  LDG.E.64 R24, desc[UR8][R24.64] ;  /* 0x0000000818187981 */ /* 0x000ea2000c1e1b00 */
[----:B------:R-:W-:Y:S01]  /*07a0*/  UIADD3 UR4, UPT, UPT, UR4, 0x4, URZ ;  /* 0x0000000404047890 */ /* 0x000fe2000fffe0ff */
[----:B--2---:R-:W-:-:S07]  /*07b0*/  DFMA R16, R16, R24, R12 ;  /* 0x000000181010722b */ /* 0x004fce000000000c */
[----:B------:R1:W-:Y:S04]  /*07c0*/  STG.E.64 desc[UR8][R10.64], R16 ;  /* 0x000000100a007986 */ /* 0x0003e8000c101b08 */
.L_x_12:
[----:B------:R-:W-:Y:S05]  /*07d0*/  BRA.U !UP0, `(.L_x_11) ;  /* 0x0000000108907547 */ /* 0x000fea000b800000 */
[----:B------:R-:W-:Y:S02]  /*07e0*/  UISETP.NE.AND UP0, UPT, UR6, 0x1, UPT ;  /* 0x000000010600788c */ /* 0x000fe4000bf05270 */
[----:B------:R-:W-:-:S04]  /*07f0*/  ULOP3.LUT UR5, UR5, 0x1, URZ, 0xc0, !UPT ;  /* 0x0000000105057892 */ /* 0x000fc8000f8ec0ff */
[----:B------:R-:W-:-:S03]  /*0800*/  UISETP.NE.U32.AND UP1, UPT, UR5, 0x1, UPT ;  /* 0x000000010500788c */ /* 0x000fc6000bf25070 */
[----:B------:R-:W-:Y:S08]  /*0810*/  BRA.U !UP0, `(.L_x_13) ;  /* 0x0000000108547547 */ /* 0x000ff0000b800000 */
[----:B-1----:R-:W0:Y:S01]  /*0820*/  LDC.64 R12, c[0x0][0x390] ;  /* 0x0000e400ff0c7b82 */ /* 0x002e220000000a00 */
[----:B--2---:R-:W-:Y:S01]  /*0830*/  VIADD R23, R8, UR4 ;  /* 0x0000000408177c36 */ /* 0x004fe20008000000 */
[----:B------:R-:W1:Y:S01]  /*0840*/  LDCU.64 UR6, c[0x0][0x390] ;  /* 0x00007200ff0677ac */ /* 0x000e620008000a00 */
[----:B------:R-:W-:-:S05]  /*0850*/  IMAD R9, R7, UR4, R0 ;  /* 0x0000000407097c24 */ /* 0x000fca000f8e0200 */
[----:B------:R-:W2:Y:S01]  /*0860*/  LDC.64 R14, c[0x0][0x398] ;  /* 0x0000e600ff0e7b82 */ /* 0x000ea20000000a00 */
[----:B0-----:R-:W-:-:S05]  /*0870*/  IMAD.WIDE.U32 R22, R23, 0x8, R12 ;  /* 0x0000000817167825 */ /* 0x001fca00078e000c */
        /* <DEDUP_REMOVED lines=11> */
[----:B------:R-:W2:Y:S01]  /*0930*/  LDG.E.64 R12, desc[UR8][R12.64+0x8] ;  /* 0x000008080c0c7981 */ /* 0x000ea2000c1e1b00 */
[----:B------:R-:W-:Y:S01]  /*0940*/  UIADD3 UR4, UPT, UPT, UR4, 0x2, URZ ;  /* 0x0000000204047890 */ /* 0x000fe2000fffe0ff */
[----:B--2---:R-:W-:-:S07]  /*0950*/  DFMA R16, R12, R16, R18 ;  /* 0x000000100c10722b */ /* 0x004fce0000000012 */
[----:B------:R0:W-:Y:S04]  /*0960*/  STG.E.64 desc[UR8][R10.64], R16 ;  /* 0x000000100a007986 */ /* 0x0001e8000c101b08 */
.L_x_13:
[----:B------:R-:W-:Y:S05]  /*0970*/  BRA.U UP1, `(.L_x_11) ;  /* 0x0000000101287547 */ /* 0x000fea000b800000 */
[----:B-1----:R-:W1:Y:S01]  /*0980*/  LDC.64 R12, c[0x0][0x390] ;  /* 0x0000e400ff0c7b82 */ /* 0x002e620000000a00 */
[----:B------:R-:W-:Y:S01]  /*0990*/  IADD3 R9, PT, PT, R8, UR4, RZ ;  /* 0x0000000408097c10 */ /* 0x000fe2000fffe0ff */
[----:B0-2---:R-:W-:-:S06]  /*09a0*/  IMAD R19, R7, UR4, R0 ;  /* 0x0000000407137c24 */ /* 0x005fcc000f8e0200 */
[----:B------:R-:W0:Y:S01]  /*09b0*/  LDC.64 R14, c[0x0][0x398] ;  /* 0x0000e600ff0e7b82 */ /* 0x000e220000000a00 */
[----:B-1----:R-:W-:-:S06]  /*09c0*/  IMAD.WIDE.U32 R6, R9, 0x8, R12 ;  /* 0x0000000809067825 */ /* 0x002fcc00078e000c */
[----:B------:R-:W2:Y:S01]  /*09d0*/  LDG.E.64 R6, desc[UR8][R6.64] ;  /* 0x0000000806067981 */ /* 0x000ea2000c1e1b00 */
[----:B0-----:R-:W-:-:S06]  /*09e0*/  IMAD.WIDE R8, R19, 0x8, R14 ;  /* 0x0000000813087825 */ /* 0x001fcc00078e020e */
[----:B------:R-:W2:Y:S02]  /*09f0*/  LDG.E.64 R8, desc[UR8][R8.64] ;  /* 0x0000000808087981 */ /* 0x000ea4000c1e1b00 */
[----:B--2--5:R-:W-:-:S07]  /*0a00*/  DFMA R16, R6, R8, R16 ;  /* 0x000000080610722b */ /* 0x024fce0000000010 */
[----:B------:R3:W-:Y:S04]  /*0a10*/  STG.E.64 desc[UR8][R10.64], R16 ;  /* 0x000000100a007986 */ /* 0x0007e8000c101b08 */
.L_x_11:
[----:B------:R-:W-:-:S04]  /*0a20*/  IADD3 R5, PT, PT, R5, 0x1, RZ ;  /* 0x0000000105057810 */ /* 0x000fc80007ffe0ff */
[----:B------:R-:W-:-:S13]  /*0a30*/  ISETP.NE.AND P0, PT, R5, 0xb, PT ;  /* 0x0000000b0500780c */ /* 0x000fda0003f05270 */
[----:B------:R-:W-:Y:S05]  /*0a40*/  @!P0 EXIT ;  /* 0x000000000000894d */ /* 0x000fea0003800000 */
[----:B------:R-:W-:Y:S05]  /*0a50*/  BRA `(.L_x_14) ;  /* 0xfffffff400c47947 */ /* 0x000fea000383ffff */
.L_x_8:
[----:B------:R-:W-:-:S13]  /*0a60*/  ISETP.GE.OR P0, PT, R2, UR10, P0 ;  /* 0x0000000a02007c0c */ /* 0x000fda0008706670 */
[----:B------:R-:W-:Y:S05]  /*0a70*/  @P0 EXIT ;  /* 0x000000000000094d */ /* 0x000fea0003800000 */
[----:B------:R-:W0:Y:S01]  /*0a80*/  LDC R5, c[0x0][0x388] ;  /* 0x0000e200ff057b82 */ /* 0x000e220000000800 */
[----:B------:R-:W-:Y:S01]  /*0a90*/  IMAD.MOV.U32 R3, RZ, RZ, RZ ;  /* 0x000000ffff037224 */ /* 0x000fe200078e00ff */
[C---:B0-----:R-:W-:Y:S02]  /*0aa0*/  LOP3.LUT R4, R5.reuse, 0x7, RZ, 0xc0, !PT ;  /* 0x0000000705047812 */ /* 0x041fe400078ec0ff */
[----:B------:R-:W-:-:S07]  /*0ab0*/  LOP3.LUT R5, R5, 0x7ffffff8, RZ, 0xc0, !PT ;  /* 0x7ffffff805057812 */ /* 0x000fce00078ec0ff */
.L_x_21:
[----:B0-----:R-:W0:Y:S01]  /*0ac0*/  LDC R6, c[0x0][0x388] ;  /* 0x0000e200ff067b82 */ /* 0x001e220000000800 */
[----:B-1----:R-:W1:Y:S01]  /*0ad0*/  LDCU UR4, c[0x0][0x380] ;  /* 0x00007000ff0477ac */ /* 0x002e620008000800 */
[----:B------:R-:W-:Y:S01]  /*0ae0*/  IADD3 R13, PT, PT, R2, R3, RZ ;  /* 0x00000003020d7210 */ /* 0x000fe20007ffe0ff */
[----:B------:R-:W-:Y:S01]  /*0af0*/  BSSY.RECONVERGENT B0, `(.L_x_15) ;  /* 0x000008b000007945 */ /* 0x000fe20003800200 */
[----:B------:R-:W-:-:S04]  /*0b00*/  IADD3 R3, PT, PT, R3, 0x1, RZ ;  /* 0x0000000103037810 */ /* 0x000fc80007ffe0ff */
[----:B------:R-:W-:Y:S02]  /*0b10*/  ISETP.NE.AND P1, PT, R3, 0xb, PT ;  /* 0x0000000b0300780c */ /* 0x000fe40003f25270 */
[----:B0-----:R-:W-:-:S04]  /*0b20*/  ISETP.GE.AND P0, PT, R6, 0x1, PT ;  /* 0x000000010600780c */ /* 0x001fc80003f06270 */
[----:B-1----:R-:W-:-:S13]  /*0b30*/  ISETP.GE.OR P0, PT, R13, UR4, !P0 ;  /* 0x000000040d007c0c */ /* 0x002fda000c706670 */
[----:B--23-5:R-:W-:Y:S05]  /*0b40*/  @P0 BRA `(.L_x_16) ;  /* 0x0000000800140947 */ /* 0x02cfea0003800000 */
[----:B------:R-:W0:Y:S08]  /*0b50*/  LDC R7, c[0x0][0x384] ;  /* 0x0000e100ff077b82 */ /* 0x000e300000000800 */
[----:B------:R-:W1:Y:S01]  /*0b60*/  LDC.64 R10, c[0x0][0x3a0] ;  /* 0x0000e800ff0a7b82 */ /* 0x000e620000000a00 */
[----:B0-----:R-:W-:-:S04]  /*0b70*/  IMAD R9, R13, R7, R0 ;  /* 0x000000070d097224 */ /* 0x001fc800078e0200 */
[----:B-1----:R-:W-:-:S05]  /*0b80*/  IMAD.WIDE R10, R9, 0x8, R10 ;  /* 0x00000008090a7825 */ /* 0x002fca00078e020a */
[----:B------:R0:W5:Y:S01]  /*0b90*/  LDG.E.64 R24, desc[UR8][R10.64] ;  /* 0x000000080a187981 */ /* 0x000162000c1e1b00 */
[----:B------:R-:W-:Y:S01]  /*0ba0*/  ISETP.GE.U32.AND P0, PT, R6, 0x8, PT ;  /* 0x000000080600780c */ /* 0x000fe20003f06070 */
[----:B------:R-:W-:Y:S01]  /*0bb0*/  IMAD R9, R13, R6, RZ ;  /* 0x000000060d097224 */ /* 0x000fe200078e02ff */
[----:B------:R-:W-:-:S11]  /*0bc0*/  MOV R8, RZ ;  /* 0x000000ff00087202 */ /* 0x000fd60000000f00 */
[----:B0-----:R-:W-:Y:S05]  /*0bd0*/  @!P0 BRA `(.L_x_17) ;  /* 0x0000000000c88947 */ /* 0x001fea0003800000 */
[----:B------:R-:W-:-:S05]  /*0be0*/  UMOV UR4, URZ ;  /* 0x000000ff00047c82 */ /* 0x000fca0008000000 */
.L_x_18:
[----:B------:R-:W0:Y:S01]  /*0bf0*/  LDC.64 R12, c[0x0][0x390] ;  /* 0x0000e400ff0c7b82 */ /* 0x000e220000000a00 */
[----:B-1----:R-:W-:Y:S02]  /*0c00*/  VIADD R17, R9, UR4 ;  /* 0x0000000409117c36 */ /* 0x002fe40008000000 */
[----:B------:R-:W-:-:S05]  /*0c10*/  IMAD R19, R7, UR4, R0 ;  /* 0x0000000407137c24 */ /* 0x000fca000f8e0200 */
[----:B------:R-:W1:Y:S01]  /*0c20*/  LDC.64 R14, c[0x0][0x398] ;  /* 0x0000e600ff0e7b82 */ /* 0x000e620000000a00 */
[----:B0-----:R-:W-:-:S05]  /*0c30*/  IMAD.WIDE.U32 R12, R17, 0x8, R12 ;  /* 0x00000008110c7825 */ /* 0x001fca00078e000c */
[----:B------:R-:W2:Y:S01]  /*0c40*/  LDG.E.64 R16, desc[UR8][R12.64] ;  /* 0x000000080c107981 */ /* 0x000ea2000c1e1b00 */
[----:B-1----:R-:W-:-:S05]  /*0c50*/  IMAD.WIDE R14, R19, 0x8, R14 ;  /* 0x00000008130e7825 */ /* 0x002fca00078e020e */
[----:B------:R-:W2:Y:S02]  /*0c60*/  LDG.E.64 R18, desc[UR8][R14.64] ;  /* 0x000000080e127981 */ /* 0x000ea4000c1e1b00 */
[----:B--2--5:R-:W-:Y:S01]  /*0c70*/  DFMA R24, R16, R18, R24 ;  /* 0x000000121018722b */ /* 0x024fe20000000018 */
        /* <DEDUP_REMOVED lines=18> */
[----:B------:R-:W3:Y:S01]  /*0da0*/  LDG.E.64 R26, desc[UR8][R16.64] ;  /* 0x00000008101a7981 */ /* 0x000ee2000c1e1b00 */
[----:B------:R-:W-:Y:S01]  /*0db0*/  IMAD.WIDE R18, R7, 0x8, R16 ;  /* 0x0000000807127825 */ /* 0x000fe200078e0210 */
[----:B---3--:R-:W-:-:S07]  /*0dc0*/  DFMA R20, R20, R26, R24 ;  /* 0x0000001a1414722b */ /* 0x008fce0000000018 */
[----:B------:R1:W-:Y:S04]  /*0dd0*/  STG.E.64 desc[UR8][R10.64], R20 ;  /* 0x000000140a007986 */ /* 0x0003e8000c101b08 */
[----:B--2---:R-:W2:Y:S04]  /*0de0*/  LDG.E.64 R22, desc[UR8][R12.64+0x28] ;  /* 0x000028080c167981 */ /* 0x004ea8000c1e1b00 */
[----:B------:R-:W2:Y:S01]  /*0df0*/  LDG.E.64 R26, desc[UR8][R18.64] ;  /* 0x00000008121a7981 */ /* 0x000ea2000c1e1b00 */
[----:B------:R-:W-:Y:S01]  /*0e00*/  IMAD.WIDE R14, R7, 0x8, R18 ;  /* 0x00000008070e7825 */ /* 0x000fe200078e0212 */
[----:B--2---:R-:W-:-:S07]  /*0e10*/  DFMA R22, R22, R26, R20 ;  /* 0x0000001a1616722b */ /* 0x004fce0000000014 */
[----:B------:R1:W-:Y:S04]  /*0e20*/  STG.E.64 desc[UR8][R10.64], R22 ;  /* 0x000000160a007986 */ /* 0x0003e8000c101b08 */
[----:B0-----:R-:W2:Y:S04]  /*0e30*/  LDG.E.64 R24, desc[UR8][R12.64+0x30] ;  /* 0x000030080c187981 */ /* 0x001ea8000c1e1b00 */
[----:B------:R-:W2:Y:S02]  /*0e40*/  LDG.E.64 R26, desc[UR8][R14.64] ;  /* 0x000000080e1a7981 */ /* 0x000ea4000c1e1b00 */
[----:B--2---:R-:W-:Y:S01]  /*0e50*/  DFMA R16, R24, R26, R22 ;  /* 0x0000001a1810722b */ /* 0x004fe20000000016 */
[----:B------:R-:W-:-:S06]  /*0e60*/  IMAD.WIDE R26, R7, 0x8, R14 ;  /* 0x00000008071a7825 */ /* 0x000fcc00078e020e */
[----:B------:R1:W-:Y:S04]  /*0e70*/  STG.E.64 desc[UR8][R10.64], R16 ;  /* 0x000000100a007986 */ /* 0x0003e8000c101b08 */
[----:B------:R-:W2:Y:S04]  /*0e80*/  LDG.E.64 R24, desc[UR8][R12.64+0x38] ;  /* 0x000038080c187981 */ /* 0x000ea8000c1e1b00 */
[----:B------:R-:W2:Y:S01]  /*0e90*/  LDG.E.64 R26, desc[UR8][R26.64] ;  /* 0x000000081a1a7981 */ /* 0x000ea2000c1e1b00 */
[----:B------:R-:W-:-:S06]  /*0ea0*/  UIADD3 UR4, UPT, UPT, UR4, 0x8, URZ ;  /* 0x0000000804047890 */ /* 0x000fcc000fffe0ff */
[----:B------:R-:W-:Y:S01]  /*0eb0*/  ISETP.NE.AND P0, PT, R5, UR4, PT ;  /* 0x0000000405007c0c */ /* 0x000fe2000bf05270 */
[----:B--2---:R-:W-:-:S07]  /*0ec0*/  DFMA R24, R24, R26, R16 ;  /* 0x0000001a1818722b */ /* 0x004fce0000000010 */
[----:B------:R1:W-:Y:S05]  /*0ed0*/  STG.E.64 desc[UR8][R10.64], R24 ;  /* 0x000000180a007986 */ /* 0x0003ea000c101b08 */
[----:B------:R-:W-:Y:S05]  /*0ee0*/  @P0 BRA `(.L_x_18) ;  /* 0xfffffffc00400947 */ /* 0x000fea000383ffff */
[----:B------:R-:W-:-:S07]  /*0ef0*/  MOV R8, R5 ;  /* 0x0000000500087202 */ /* 0x000fce0000000f00 */
.L_x_17:
[----:B------:R-:W-:-:S13]  /*0f00*/  ISETP.NE.AND P0, PT, R4, RZ, PT ;  /* 0x000000ff0400720c */ /* 0x000fda0003f05270 */
[----:B------:R-:W-:Y:S05]  /*0f10*/  @!P0 BRA `(.L_x_16) ;  /* 0x0000000400208947 */ /* 0x000fea0003800000 */
[----:B------:R-:W-:-:S04]  /*0f20*/  IADD3 R12, PT, PT, R4, -0x1, RZ ;  /* 0xffffffff040c7810 */ /* 0x000fc80007ffe0ff */
[----:B------:R-:W-:-:S13]  /*0f30*/  ISETP.GE.U32.AND P0, PT, R12, 0x3, PT ;  /* 0x000000030c00780c */ /* 0x000fda0003f06070 */
[----:B------:R-:W-:Y:S05]  /*0f40*/  @!P0 BRA `(.L_x_19) ;  /* 0x00000000007c8947 */ /* 0x000fea0003800000 */
[----:B------:R-:W0:Y:S01]  /*0f50*/  LDC.64 R12, c[0x0][0x390] ;  /* 0x0000e400ff0c7b82 */ /* 0x000e220000000a00 */
[----:B-1----:R-:W-:Y:S01]  /*0f60*/  IADD3 R21, PT, PT, R9, R8, RZ ;  /* 0x0000000809157210 */ /* 0x002fe20007ffe0ff */
[----:B------:R-:W-:Y:S01]  /*0f70*/  IMAD R15, R8, R7, R0 ;  /* 0x00000007080f7224 */ /* 0x000fe200078e0200 */
[----:B------:R-:W1:Y:S05]  /*0f80*/  LDCU.64 UR4, c[0x0][0x390] ;  /* 0x00007200ff0477ac */ /* 0x000e6a0008000a00 */
[----:B------:R-:W2:Y:S01]  /*0f90*/  LDC.64 R22, c[0x0][0x398] ;  /* 0x0000e600ff167b82 */ /* 0x000ea20000000a00 */
[----:B0-----:R-:W-:-:S05]  /*0fa0*/  IMAD.WIDE.U32 R20, R21, 0x8, R12 ;  /* 0x0000000815147825 */ /* 0x001fca00078e000c */
[----:B------:R-:W3:Y:S01]  /*0fb0*/  LDG.E.64 R16, desc[UR8][R20.64] ;  /* 0x0000000814107981 */ /* 0x000ee2000c1e1b00 */
[----:B--2---:R-:W-:-:S05]  /*0fc0*/  IMAD.WIDE R22, R15, 0x8, R22 ;  /* 0x000000080f167825 */ /* 0x004fca00078e0216 */
[----:B------:R-:W3:Y:S01]  /*0fd0*/  LDG.E.64 R14, desc[UR8][R22.64] ;  /* 0x00000008160e7981 */ /* 0x000ee2000c1e1b00 */
[----:B------:R-:W-:-:S04]  /*0fe0*/  IADD3 R13, P0, PT, R9, R8, RZ ;  /* 0x00000008090d7210 */ /* 0x000fc80007f1e0ff */
        /* <DEDUP_REMOVED lines=18> */
[----:B------:R-:W-:Y:S01]  /*1110*/  VIADD R8, R8, 0x4 ;  /* 0x0000000408087836 */ /* 0x000fe20000000000 */
[----:B--2---:R-:W-:-:S07]  /*1120*/  DFMA R24, R24, R26, R22 ;  /* 0x0000001a1818722b */ /* 0x004fce0000000016 */
[----:B------:R0:W-:Y:S04]  /*1130*/  STG.E.64 desc[UR8][R10.64], R24 ;  /* 0x000000180a007986 */ /* 0x0001e8000c101b08 */
.L_x_19:
[----:B------:R-:W-:-:S13]  /*1140*/  LOP3.LUT P0, R12, R6, 0x3, RZ, 0xc0, !PT ;  /* 0x00000003060c7812 */ /* 0x000fda000780c0ff */
[----:B------:R-:W-:Y:S05]  /*1150*/  @!P0 BRA `(.L_x_16) ;  /* 0x0000000000908947 */ /* 0x000fea0003800000 */
[----:B------:R-:W-:Y:S02]  /*1160*/  ISETP.NE.AND P2, PT, R12, 0x1, PT ;  /* 0x000000010c00780c */ /* 0x000fe40003f45270 */
[----:B------:R-:W-:-:S04]  /*1170*/  LOP3.LUT R6, R6, 0x1, RZ, 0xc0, !PT ;  /* 0x0000000106067812 */ /* 0x000fc800078ec0ff */
[----:B------:R-:W-:-:S07]  /*1180*/  ISETP.NE.U32.AND P0, PT, R6, 0x1, PT ;  /* 0x000000010600780c */ /* 0x000fce0003f05070 */
[----:B------:R-:W-:Y:S06]  /*1190*/  @!P2 BRA `(.L_x_20) ;  /* 0x000000000054a947 */ /* 0x000fec0003800000 */
[----:B------:R-:W2:Y:S01]  /*11a0*/  LDC.64 R14, c[0x0][0x390] ;  /* 0x0000e400ff0e7b82 */ /* 0x000ea20000000a00 */
[----:B0-----:R-:W-:Y:S01]  /*11b0*/  IADD3 R19, PT, PT, R9, R8, RZ ;  /* 0x0000000809137210 */ /* 0x001fe20007ffe0ff */
[----:B-1----:R-:W-:Y:S01]  /*11c0*/  IMAD R17, R8, R7, R0 ;  /* 0x0000000708117224 */ /* 0x002fe200078e0200 */
[----:B------:R-:W0:Y:S05]  /*11d0*/  LDCU.64 UR4, c[0x0][0x390] ;  /* 0x00007200ff0477ac */ /* 0x000e2a0008000a00 */
[----:B------:R-:W1:Y:S01]  /*11e0*/  LDC.64 R12, c[0x0][0x398] ;  /* 0x0000e600ff0c7b82 */ /* 0x000e620000000a00 */
[----:B--2---:R-:W-:-:S06]  /*11f0*/  IMAD.WIDE.U32 R18, R19, 0x8, R14 ;  /* 0x0000000813127825 */ /* 0x004fcc00078e000e */
[----:B------:R-:W2:Y:S01]  /*1200*/  LDG.E.64 R18, desc[UR8][R18.64] ;  /* 0x0000000812127981 */ /* 0x000ea2000c1e1b00 */
[----:B-1----:R-:W-:-:S05]  /*1210*/  IMAD.WIDE R12, R17, 0x8, R12 ;  /* 0x00000008110c7825 */ /* 0x002fca00078e020c */
[----:B------:R-:W2:Y:S01]  /*1220*/  LDG.E.64 R16, desc[UR8][R12.64] ;  /* 0x000000080c107981 */ /* 0x000ea2000c1e1b00 */
[----:B------:R-:W-:-:S04]  /*1230*/  IADD3 R6, P2, PT, R9, R8, RZ ;  /* 0x0000000809067210 */ /* 0x000fc80007f5e0ff */
[----:B------:R-:W-:Y:S02]  /*1240*/  IADD3.X R15, PT, PT, RZ, RZ, RZ, P2, !PT ;  /* 0x000000ffff0f7210 */ /* 0x000fe400017fe4ff */
[----:B0-----:R-:W-:Y:S01]  /*1250*/  LEA R14, P2, R6, UR4, 0x3 ;  /* 0x00000004060e7c11 */ /* 0x001fe2000f8418ff */
[----:B------:R-:W-:-:S03]  /*1260*/  IMAD.WIDE R20, R7, 0x8, R12 ;  /* 0x0000000807147825 */ /* 0x000fc600078e020c */
[----:B------:R-:W-:Y:S01]  /*1270*/  LEA.HI.X R15, R6, UR5, R15, 0x3, P2 ;  /* 0x00000005060f7c11 */ /* 0x000fe200090f1c0f */
[----:B--2--5:R-:W-:-:S07]  /*1280*/  DFMA R16, R18, R16, R24 ;  /* 0x000000101210722b */ /* 0x024fce0000000018 */
[----:B------:R2:W-:Y:S04]  /*1290*/  STG.E.64 desc[UR8][R10.64], R16 ;  /* 0x000000100a007986 */ /* 0x0005e8000c101b08 */
[----:B------:R-:W3:Y:S04]  /*12a0*/  LDG.E.64 R24, desc[UR8][R20.64] ;  /* 0x0000000814187981 */ /* 0x000ee8000c1e1b00 */
[----:B------:R-:W3:Y:S01]  /*12b0*/  LDG.E.64 R14, desc[UR8][R14.64+0x8] ;  /* 0x000008080e0e7981 */ /* 0x000ee2000c1e1b00 */
[----:B------:R-:W-:Y:S01]  /*12c0*/  IADD3 R8, PT, PT, R8, 0x2, RZ ;  /* 0x0000000208087810 */ /* 0x000fe20007ffe0ff */
[----:B---3--:R-:W-:-:S07]  /*12d0*/  DFMA R24, R14, R24, R16 ;  /* 0x000000180e18722b */ /* 0x008fce0000000010 */
[----:B------:R2:W-:Y:S04]  /*12e0*/  STG.E.64 desc[UR8][R10.64], R24 ;  /* 0x000000180a007986 */ /* 0x0005e8000c101b08 */
.L_x_20:
[----:B------:R-:W-:Y:S05]  /*12f0*/  @P0 BRA `(.L_x_16) ;  /* 0x0000000000280947 */ /* 0x000fea0003800000 */
[----:B------:R-:W3:Y:S01]  /*1300*/  LDC.64 R14, c[0x0][0x390] ;  /* 0x0000e400ff0e7b82 */ /* 0x000ee20000000a00 */
[----:B------:R-:W-:Y:S01]  /*1310*/  IADD3 R9, PT, PT, R9, R8, RZ ;  /* 0x0000000809097210 */ /* 0x000fe20007ffe0ff */
[----:B012---:R-:W-:-:S06]  /*1320*/  IMAD R17, R8, R7, R0 ;  /* 0x0000000708117224 */ /* 0x007fcc00078e0200 */
[----:B------:R-:W0:Y:S01]  /*1330*/  LDC.64 R12, c[0x0][0x398] ;  /* 0x0000e600ff0c7b82 */ /* 0x000e220000000a00 */
[----:B---3--:R-:W-:-:S06]  /*1340*/  IMAD.WIDE.U32 R6, R9, 0x8, R14 ;  /* 0x0000000809067825 */ /* 0x008fcc00078e000e */
[----:B------:R-:W2:Y:S01]  /*1350*/  LDG.E.64 R6, desc[UR8][R6.64] ;  /* 0x0000000806067981 */ /* 0x000ea2000c1e1b00 */
[----:B0-----:R-:W-:-:S06]  /*1360*/  IMAD.WIDE R12, R17, 0x8, R12 ;  /* 0x00000008110c7825 */ /* 0x001fcc00078e020c */
[----:B------:R-:W2:Y:S02]  /*1370*/  LDG.E.64 R12, desc[UR8][R12.64] ;  /* 0x000000080c0c7981 */ /* 0x000ea4000c1e1b00 */
[----:B--2--5:R-:W-:-:S07]  /*1380*/  DFMA R24, R6, R12, R24 ;  /* 0x0000000c0618722b */ /* 0x024fce0000000018 */
[----:B------:R3:W-:Y:S04]  /*1390*/  STG.E.64 desc[UR8][R10.64], R24 ;  /* 0x000000180a007986 */ /* 0x0007e8000c101b08 */
.L_x_16:
[----:B------:R-:W-:Y:S05]  /*13a0*/  BSYNC.RECONVERGENT B0 ;  /* 0x0000000000007941 */ /* 0x000fea0003800200 */
.L_x_15:
[----:B------:R-:W-:Y:S05]  /*13b0*/  @P1 BRA `(.L_x_21) ;  /* 0xfffffff400c01947 */ /* 0x000fea000383ffff */
[----:B------:R-:W-:Y:S05]  /*13c0*/  EXIT ;  /* 0x000000000000794d */ /* 0x000fea0003800000 */
.L_x_22:
        /* <DEDUP_REMOVED lines=11> */
.L_x_54:


//--------------------- .text._Z4gpu3iiiPdS_S_    --------------------------
	.section	.text._Z4gpu3iiiPdS_S_,"ax",@progbits
	.align	128
        .global         _Z4gpu3iiiPdS_S_
        .type           _Z4gpu3iiiPdS_S_,@function
        .size           _Z4gpu3iiiPdS_S_,(.L_x_55 - _Z4gpu3iiiPdS_S_)
        .other          _Z4gpu3iiiPdS_S_,@"STO_CUDA_ENTRY STV_DEFAULT"
_Z4gpu3iiiPdS_S_:
.text._Z4gpu3iiiPdS_S_:
[----:B------:R-:W-:Y:S01]  /*0000*/  LDC R1, c[0x0][0x37c] ;  /* 0x0000df00ff017b82 */ /* 0x000fe20000000800 */
[----:B------:R-:W0:Y:S07]  /*0010*/  S2R R7, SR_TID.X ;  /* 0x0000000000077919 */ /* 0x000e2e0000002100 */
[----:B------:R-:W1:Y:S01]  /*0020*/  LDC R3, c[0x0][0x364] ;  /* 0x0000d900ff037b82 */ /* 0x000e620000000800 */
[----:B------:R-:W2:Y:S01]  /*0030*/  LDCU.64 UR8, c[0x0][0x358] ;  /* 0x00006b00ff0877ac */ /* 0x000ea20008000a00 */
[----:B------:R-:W1:Y:S06]  /*0040*/  S2R R2, SR_TID.Y ;  /* 0x0000000000027919 */ /* 0x000e6c0000002200 */
[----:B------:R-:W0:Y:S08]  /*0050*/  S2UR UR5, SR_CTAID.X ;  /* 0x00000000000579c3 */ /* 0x000e300000002500 */
[----:B------:R-:W0:Y:S08]  /*0060*/  LDC R0, c[0x0][0x360] ;  /* 0x0000d800ff007b82 */ /* 0x000e300000000800 */
[----:B------:R-:W3:Y:S08]  /*0070*/  LDC.64 R4, c[0x0][0x380] ;  /* 0x0000e000ff047b82 */ /* 0x000ef00000000a00 */
[----:B------:R-:W1:Y:S01]  /*0080*/  S2UR UR4, SR_CTAID.Y ;  /* 0x00000000000479c3 */ /* 0x000e620000002600 */
[----:B0-----:R-:W-:-:S05]  /*0090*/  IMAD R0, R0, UR5, R7 ;  /* 0x0000000500007c24 */ /* 0x001fca000f8e0207 */
[----:B------:R-:W-:Y:S02]  /*00a0*/  SHF.L.U32 R0, R0, 0x1, RZ ;  /* 0x0000000100007819 */ /* 0x000fe400000006ff */
[----:B---3--:R-:W-:-:S04]  /*00b0*/  IADD3 R7, PT, PT, R5, -0x1, RZ ;  /* 0xffffffff05077810 */ /* 0x008fc80007ffe0ff */
[----:B------:R-:W-:Y:S01]  /*00c0*/  ISETP.GE.AND P0, PT, R0, R7, PT ;  /* 0x000000070000720c */ /* 0x000fe20003f06270 */
[----:B-1----:R-:W-:-:S05]  /*00d0*/  IMAD R3, R3, UR4, R2 ;  /* 0x0000000403037c24 */ /* 0x002fca000f8e0202 */
[----:B------:R-:W-:-:S13]  /*00e0*/  ISETP.GE.OR P0, PT, R3, R4, P0 ;  /* 0x000000040300720c */ /* 0x000fda0000706670 */
[----:B--2---:R-:W-:Y:S05]  /*00f0*/  @P0 BRA `(.L_x_23) ;  /* 0x0000000800880947 */ /* 0x004fea0003800000 */
[----:B------:R-:W0:Y:S01]  /*0100*/  LDCU UR5, c[0x0][0x388] ;  /* 0x00007100ff0577ac */ /* 0x000e220008000800 */
[----:B------:R-:W-:Y:S02]  /*0110*/  CS2R R10, SRZ ;  /* 0x00000000000a7805 */ /* 0x000fe4000001ff00 */
[----:B------:R-:W-:Y:S01]  /*0120*/  CS2R R6, SRZ ;  /* 0x0000000000067805 */ /* 0x000fe2000001ff00 */
[----:B0-----:R-:W-:-:S09]  /*0130*/  UISETP.GE.AND UP0, UPT, UR5, 0x1, UPT ;  /* 0x000000010500788c */ /* 0x001fd2000bf06270 */
[----:B------:R-:W-:Y:S05]  /*0140*/  BRA.U !UP0, `(.L_x_24) ;  /* 0x00000009085c7547 */ /* 0x000fea000b800000 */
[----:B------:R-:W-:Y:S02]  /*0150*/  UISETP.GE.U32.AND UP1, UPT, UR5, 0x8, UPT ;  /* 0x000000080500788c */ /* 0x000fe4000bf26070 */
[----:B------:R-:W-:Y:S01]  /*0160*/  IMAD R2, R3, UR5, RZ ;  /* 0x0000000503027c24 */ /* 0x000fe2000f8e02ff */
[----:B------:R-:W-:Y:S01]  /*0170*/  ULOP3.LUT UR6, UR5, 0x7, URZ, 0xc0, !UPT ;  /* 0x0000000705067892 */ /* 0x000fe2000f8ec0ff */
[----:B------:R-:W-:Y:S02]  /*0180*/  CS2R R6, SRZ ;  /* 0x0000000000067805 */ /* 0x000fe4000001ff00 */
[----:B------:R-:W-:Y:S01]  /*0190*/  CS2R R10, SRZ ;  /* 0x00000000000a7805 */ /* 0x000fe2000001ff00 */
[----:B------:R-:W-:Y:S01]  /*01a0*/  UMOV UR4, URZ ;  /* 0x000000ff00047c82 */ /* 0x000fe20008000000 */
[----:B------:R-:W-:Y:S01]  /*01b0*/  UISETP.NE.AND UP0, UPT, UR6, URZ, UPT ;  /* 0x000000ff0600728c */ /* 0x000fe2000bf05270 */
[----:B------:R-:W-:Y:S10]  /*01c0*/  BRA.U !UP1, `(.L_x_25) ;  /* 0x0000000109fc7547 */ /* 0x000ff4000b800000 */
[----:B------:R-:W0:Y:S01]  /*01d0*/  LDC.64 R6, c[0x0][0x390] ;  /* 0x0000e400ff067b82 */ /* 0x000e220000000a00 */
[----:B------:R-:W-:Y:S01]  /*01e0*/  ULOP3.LUT UR4, UR5, 0x7ffffff8, URZ, 0xc0, !UPT ;  /* 0x7ffffff805047892 */ /* 0x000fe2000f8ec0ff */
[----:B------:R-:W-:-:S03]  /*01f0*/  IMAD.MOV.U32 R4, RZ, RZ, R0 ;  /* 0x000000ffff047224 */ /* 0x000fc600078e0000 */
[----:B------:R-:W-:Y:S01]  /*0200*/  UIADD3 UR7, UPT, UPT, -UR4, URZ, URZ ;  /* 0x000000ff04077290 */ /* 0x000fe2000fffe1ff */
[----:B0-----:R-:W-:-:S03]  /*0210*/  IMAD.WIDE.U32 R6, R2, 0x8, R6 ;  /* 0x0000000802067825 */ /* 0x001fc600078e0006 */
[----:B------:R-:W-:-:S04]  /*0220*/  IADD3 R8, P0, PT, R6, 0x20, RZ ;  /* 0x0000002006087810 */ /* 0x000fc80007f1e0ff */
[----:B------:R-:W-:Y:S02]  /*0230*/  IADD3.X R9, PT, PT, RZ, R7, RZ, P0, !PT ;  /* 0x00000007ff097210 */ /* 0x000fe400007fe4ff */
[----:B------:R-:W-:-:S07]  /*0240*/  CS2R R6, SRZ ;  /* 0x0000000000067805 */ /* 0x000fce000001ff00 */
.L_x_26:
[----:B------:R-:W0:Y:S01]  /*0250*/  LDC.64 R26, c[0x0][0x398] ;  /* 0x0000e600ff1a7b82 */ /* 0x000e220000000a00 */
[----:B------:R-:W2:Y:S04]  /*0260*/  LDG.E.64 R22, desc[UR8][R8.64+-0x20] ;  /* 0xffffe00808167981 */ /* 0x000ea8000c1e1b00 */
[----:B------:R-:W3:Y:S01]  /*0270*/  LDG.E.64 R14, desc[UR8][R8.64+-0x18] ;  /* 0xffffe808080e7981 */ /* 0x000ee2000c1e1b00 */
[----:B0-----:R-:W-:-:S05]  /*0280*/  IMAD.WIDE R26, R4, 0x8, R26 ;  /* 0x00000008041a7825 */ /* 0x001fca00078e021a */
[----:B------:R-:W2:Y:S01]  /*0290*/  LDG.E.64 R24, desc[UR8][R26.64] ;  /* 0x000000081a187981 */ /* 0x000ea2000c1e1b00 */
[----:B------:R-:W-:-:S03]  /*02a0*/  IMAD.WIDE R28, R5, 0x8, R26 ;  /* 0x00000008051c7825 */ /* 0x000fc600078e021a */
[----:B------:R0:W4:Y:S04]  /*02b0*/  LDG.E.64 R20, desc[UR8][R26.64+0x8] ;  /* 0x000008081a147981 */ /* 0x000128000c1e1b00 */
[----:B------:R-:W3:Y:S04]  /*02c0*/  LDG.E.64 R18, desc[UR8][R28.64] ;  /* 0x000000081c127981 */ /* 0x000ee8000c1e1b00 */
[----:B------:R-:W5:Y:S01]  /*02d0*/  LDG.E.64 R16, desc[UR8][R28.64+0x8] ;  /* 0x000008081c107981 */ /* 0x000f62000c1e1b00 */
[----:B------:R-:W-:-:S04]  /*02e0*/  IMAD.WIDE R12, R5, 0x8, R28 ;  /* 0x00000008050c7825 */ /* 0x000fc800078e021c */
[----:B0-----:R-:W-:Y:S01]  /*02f0*/  IMAD.WIDE R26, R5, 0x8, R12 ;  /* 0x00000008051a7825 */ /* 0x001fe200078e020c */
[C---:B--2---:R-:W-:Y:S01]  /*0300*/  DFMA R10, R22.reuse, R24, R10 ;  /* 0x00000018160a722b */ /* 0x044fe2000000000a */
[----:B------:R-:W2:Y:S01]  /*0310*/  LDG.E.64 R24, desc[UR8][R12.64+0x8] ;  /* 0x000008080c187981 */ /* 0x000ea2000c1e1b00 */
[----:B----4-:R-:W-:-:S03]  /*0320*/  DFMA R6, R22, R20, R6 ;  /* 0x000000141606722b */ /* 0x010fc60000000006 */
[----:B------:R-:W2:Y:S04]  /*0330*/  LDG.E.64 R20, desc[UR8][R8.64+-0x10] ;  /* 0xfffff00808147981 */ /* 0x000ea8000c1e1b00 */
[----:B------:R-:W4:Y:S01]  /*0340*/  LDG.E.64 R22, desc[UR8][R12.64] ;  /* 0x000000080c167981 */ /* 0x000f22000c1e1b00 */
[C---:B---3--:R-:W-:Y:S02]  /*0350*/  DFMA R10, R14.reuse, R18, R10 ;  /* 0x000000120e0a722b */ /* 0x048fe4000000000a */
[----:B-----5:R-:W-:Y:S01]  /*0360*/  DFMA R18, R14, R16, R6 ;  /* 0x000000100e12722b */ /* 0x020fe20000000006 */
[----:B------:R-:W3:Y:S04]  /*0370*/  LDG.E.64 R6, desc[UR8][R8.64+-0x8] ;  /* 0xfffff80808067981 */ /* 0x000ee8000c1e1b00 */
[----:B------:R-:W3:Y:S04]  /*0380*/  LDG.E.64 R14, desc[UR8][R26.64] ;  /* 0x000000081a0e7981 */ /* 0x000ee8000c1e1b00 */
[----:B------:R-:W5:Y:S01]  /*0390*/  LDG.E.64 R16, desc[UR8][R26.64+0x8] ;  /* 0x000008081a107981 */ /* 0x000f62000c1e1b00 */
[----:B------:R-:W-:-:S05]  /*03a0*/  IMAD.WIDE R28, R5, 0x8, R26 ;  /* 0x00000008051c7825 */ /* 0x000fca00078e021a */
[----:B------:R-:W5:Y:S01]  /*03b0*/  LDG.E.64 R12, desc[UR8][R28.64] ;  /* 0x000000081c0c7981 */ /* 0x000f62000c1e1b00 */
[----:B--2---:R-:W-:-:S03]  /*03c0*/  DFMA R24, R20, R24, R18 ;  /* 0x000000181418722b */ /* 0x004fc60000000012 */
[----:B------:R-:W2:Y:S01]  /*03d0*/  LDG.E.64 R18, desc[UR8][R8.64] ;  /* 0x0000000808127981 */ /* 0x000ea2000c1e1b00 */
[----:B----4-:R-:W-:-:S03]  /*03e0*/  DFMA R10, R20, R22, R10 ;  /* 0x00000016140a722b */ /* 0x010fc6000000000a */
[----:B------:R0:W4:Y:S01]  /*03f0*/  LDG.E.64 R20, desc[UR8][R28.64+0x8] ;  /* 0x000008081c147981 */ /* 0x000122000c1e1b00 */
[----:B------:R-:W-:-:S04]  /*0400*/  IMAD.WIDE R22, R5, 0x8, R28 ;  /* 0x0000000805167825 */ /* 0x000fc800078e021c */
[C---:B---3--:R-:W-:Y:S01]  /*0410*/  DFMA R10, R6.reuse, R14, R10 ;  /* 0x0000000e060a722b */ /* 0x048fe2000000000a */
[----:B------:R-:W3:Y:S01]  /*0420*/  LDG.E.64 R14, desc[UR8][R22.64] ;  /* 0x00000008160e7981 */ /* 0x000ee2000c1e1b00 */
[----:B-----5:R-:W-:-:S03]  /*0430*/  DFMA R24, R6, R16, R24 ;  /* 0x000000100618722b */ /* 0x020fc60000000018 */
        /* <DEDUP_REMOVED lines=9> */
[----:B---3--:R-:W-:-:S03]  /*04d0*/  DFMA R10, R6, R14, R10 ;  /* 0x0000000e060a722b */ /* 0x008fc6000000000a */
[----:B------:R-:W3:Y:S01]  /*04e0*/  LDG.E.64 R14, desc[UR8][R28.64] ;  /* 0x000000081c0e7981 */ /* 0x000ee2000c1e1b00 */
[----:B-----5:R-:W-:-:S03]  /*04f0*/  DFMA R24, R6, R16, R24 ;  /* 0x000000100618722b */ /* 0x020fc60000000018 */
[----:B------:R0:W3:Y:S04]  /*0500*/  LDG.E.64 R6, desc[UR8][R8.64+0x18] ;  /* 0x0000180808067981 */ /* 0x0000e8000c1e1b00 */
[----:B------:R-:W5:Y:S01]  /*0510*/  LDG.E.64 R16, desc[UR8][R28.64+0x8] ;  /* 0x000008081c107981 */ /* 0x000f62000c1e1b00 */
[----:B------:R-:W-:-:S04]  /*0520*/  UIADD3 UR7, UPT, UPT, UR7, 0x8, URZ ;  /* 0x0000000807077890 */ /* 0x000fc8000fffe0ff */
[----:B------:R-:W-:Y:S01]  /*0530*/  UISETP.NE.AND UP1, UPT, UR7, URZ, UPT ;  /* 0x000000ff0700728c */ /* 0x000fe2000bf25270 */
[----:B0-----:R-:W-:Y:S01]  /*0540*/  IADD3 R8, P0, PT, R8, 0x40, RZ ;  /* 0x0000004008087810 */ /* 0x001fe20007f1e0ff */
[----:B------:R-:W-:-:S03]  /*0550*/  IMAD R4, R5, 0x8, R4 ;  /* 0x0000000805047824 */ /* 0x000fc600078e0204 */
[----:B------:R-:W-:Y:S01]  /*0560*/  IADD3.X R9, PT, PT, RZ, R9, RZ, P0, !PT ;  /* 0x00000009ff097210 */ /* 0x000fe200007fe4ff */
[C---:B--2---:R-:W-:Y:S02]  /*0570*/  DFMA R10, R12.reuse, R18, R10 ;  /* 0x000000120c0a722b */ /* 0x044fe4000000000a */
[----:B----4-:R-:W-:-:S06]  /*0580*/  DFMA R20, R12, R20, R24 ;  /* 0x000000140c14722b */ /* 0x010fcc0000000018 */
[C---:B---3--:R-:W-:Y:S02]  /*0590*/  DFMA R10, R6.reuse, R14, R10 ;  /* 0x0000000e060a722b */ /* 0x048fe4000000000a */
[----:B-----5:R-:W-:Y:S01]  /*05a0*/  DFMA R6, R6, R16, R20 ;  /* 0x000000100606722b */ /* 0x020fe20000000014 */
[----:B------:R-:W-:Y:S10]  /*05b0*/  BRA.U UP1, `(.L_x_26) ;  /* 0xfffffffd01247547 */ /* 0x000ff4000b83ffff */
.L_x_25:
[----:B------:R-:W-:Y:S05]  /*05c0*/  BRA.U !UP0, `(.L_x_24) ;  /* 0x00000005083c7547 */ /* 0x000fea000b800000 */
[----:B------:R-:W-:Y:S02]  /*05d0*/  UISETP.GE.U32.AND UP0, UPT, UR6, 0x4, UPT ;  /* 0x000000040600788c */ /* 0x000fe4000bf06070 */
[----:B------:R-:W-:-:S04]  /*05e0*/  ULOP3.LUT UR7, UR5, 0x3, URZ, 0xc0, !UPT ;  /* 0x0000000305077892 */ /* 0x000fc8000f8ec0ff */
[----:B------:R-:W-:-:S03]  /*05f0*/  UISETP.NE.AND UP1, UPT, UR7, URZ, UPT ;  /* 0x000000ff0700728c */ /* 0x000fc6000bf25270 */
[----:B------:R-:W-:Y:S08]  /*0600*/  BRA.U !UP0, `(.L_x_27) ;  /* 0x00000001088c7547 */ /* 0x000ff0000b800000 */
[----:B------:R-:W0:Y:S01]  /*0610*/  LDC.64 R12, c[0x0][0x390] ;  /* 0x0000e400ff0c7b82 */ /* 0x000e220000000a00 */
[----:B------:R-:W-:Y:S01]  /*0620*/  IADD3 R9, PT, PT, R2, UR4, RZ ;  /* 0x0000000402097c10 */ /* 0x000fe2000fffe0ff */
[----:B------:R-:W-:Y:S01]  /*0630*/  IMAD R15, R5, UR4, R0 ;  /* 0x00000004050f7c24 */ /* 0x000fe2000f8e0200 */
[----:B------:R-:W1:Y:S05]  /*0640*/  LDCU.64 UR10, c[0x0][0x390] ;  /* 0x00007200ff0a77ac */ /* 0x000e6a0008000a00 */
[----:B------:R-:W2:Y:S01]  /*0650*/  LDC.64 R16, c[0x0][0x398] ;  /* 0x0000e600ff107b82 */ /* 0x000ea20000000a00 */
[----:B0-----:R-:W-:-:S06]  /*0660*/  IMAD.WIDE.U32 R12, R9, 0x8, R12 ;  /* 0x00000008090c7825 */ /* 0x001fcc00078e000c */
[----:B------:R-:W3:Y:S01]  /*0670*/  LDG.E.64 R12, desc[UR8][R12.64] ;  /* 0x000000080c0c7981 */ /* 0x000ee2000c1e1b00 */
[----:B--2---:R-:W-:-:S05]  /*0680*/  IMAD.WIDE R16, R15, 0x8, R16 ;  /* 0x000000080f107825 */ /* 0x004fca00078e0210 */
[----:B------:R-:W3:Y:S04]  /*0690*/  LDG.E.64 R24, desc[UR8][R16.64] ;  /* 0x0000000810187981 */ /* 0x000ee8000c1e1b00 */
[----:B------:R-:W2:Y:S01]  /*06a0*/  LDG.E.64 R14, desc[UR8][R16.64+0x8] ;  /* 0x00000808100e7981 */ /* 0x000ea2000c1e1b00 */
[----:B------:R-:W-:-:S04]  /*06b0*/  IADD3 R4, P0, PT, R2, UR4, RZ ;  /* 0x0000000402047c10 */ /* 0x000fc8000ff1e0ff */
[----:B------:R-:W-:Y:S02]  /*06c0*/  IADD3.X R9, PT, PT, RZ, RZ, RZ, P0, !PT ;  /* 0x000000ffff097210 */ /* 0x000fe400007fe4ff */
[----:B-1----:R-:W-:Y:S01]  /*06d0*/  LEA R8, P0, R4, UR10, 0x3 ;  /* 0x0000000a04087c11 */ /* 0x002fe2000f8018ff */
[----:B------:R-:W-:-:S03]  /*06e0*/  IMAD.WIDE R28, R5, 0x8, R16 ;  /* 0x00000008051c7825 */ /* 0x000fc600078e0210 */
[----:B------:R-:W-:Y:S02]  /*06f0*/  LEA.HI.X R9, R4, UR11, R9, 0x3, P0 ;  /* 0x0000000b04097c11 */ /* 0x000fe400080f1c09 */
[----:B------:R-:W4:Y:S01]  /*0700*/  LDG.E.64 R22, desc[UR8][R28.64] ;  /* 0x000000081c167981 */ /* 0x000f22000c1e1b00 */
[----:B------:R-:W-:-:S03]  /*0710*/  IMAD.WIDE R26, R5, 0x8, R28 ;  /* 0x00000008051a7825 */ /* 0x000fc600078e021c */
[----:B------:R-:W4:Y:S04]  /*0720*/  LDG.E.64 R18, desc[UR8][R8.64+0x8] ;  /* 0x0000080808127981 */ /* 0x000f28000c1e1b00 */
[----:B------:R-:W5:Y:S04]  /*0730*/  LDG.E.64 R20, desc[UR8][R28.64+0x8] ;  /* 0x000008081c147981 */ /* 0x000f68000c1e1b00 */
[----:B------:R-:W5:Y:S01]  /*0740*/  LDG.E.64 R16, desc[UR8][R26.64] ;  /* 0x000000081a107981 */ /* 0x000f62000c1e1b00 */
[C---:B---3--:R-:W-:Y:S02]  /*0750*/  DFMA R24, R12.reuse, R24, R10 ;  /* 0x000000180c18722b */ /* 0x048fe4000000000a */
[----:B--2---:R-:W-:Y:S01]  /*0760*/  DFMA R6, R12, R14, R6 ;  /* 0x0000000e0c06722b */ /* 0x004fe20000000006 */
[----:B------:R-:W2:Y:S04]  /*0770*/  LDG.E.64 R12, desc[UR8][R8.64+0x10] ;  /* 0x00001008080c7981 */ /* 0x000ea8000c1e1b00 */
[----:B------:R0:W3:Y:S04]  /*0780*/  LDG.E.64 R14, desc[UR8][R26.64+0x8] ;  /* 0x000008081a0e7981 */ /* 0x0000e8000c1e1b00 */
[----:B------:R-:W3:Y:S01]  /*0790*/  LDG.E.64 R8, desc[UR8][R8.64+0x18] ;  /* 0x0000180808087981 */ /* 0x000ee2000c1e1b00 */
[----:B0-----:R-:W-:-:S05]  /*07a0*/  IMAD.WIDE R26, R5, 0x8, R26 ;  /* 0x00000008051a7825 */ /* 0x001fca00078e021a */
[----:B------:R-:W3:Y:S04]  /*07b0*/  LDG.E.64 R10, desc[UR8][R26.64] ;  /* 0x000000081a0a7981 */ /* 0x000ee8000c1e1b00 */
[----:B------:R-:W3:Y:S01]  /*07c0*/  LDG.E.64 R28, desc[UR8][R26.64+0x8] ;  /* 0x000008081a1c7981 */ /* 0x000ee2000c1e1b00 */
[C---:B----4-:R-:W-:Y:S02]  /*07d0*/  DFMA R22, R18.reuse, R22, R24 ;  /* 0x000000161216722b */ /* 0x050fe40000000018 */
[----:B-----5:R-:W-:Y:S01]  /*07e0*/  DFMA R6, R18, R20, R6 ;  /* 0x000000141206722b */ /* 0x020fe20000000006 */
[----:B------:R-:W-:-:S05]  /*07f0*/  UIADD3 UR4, UPT, UPT, UR4, 0x4, URZ ;  /* 0x0000000404047890 */ /* 0x000fca000fffe0ff */
[C---:B--2---:R-:W-:Y:S02]  /*0800*/  DFMA R16, R12.reuse, R16, R22 ;  /* 0x000000100c10722b */ /* 0x044fe40000000016 */
[----:B---3--:R-:W-:-:S06]  /*0810*/  DFMA R6, R12, R14, R6 ;  /* 0x0000000e0c06722b */ /* 0x008fcc0000000006 */
[C---:B------:R-:W-:Y:S02]  /*0820*/  DFMA R10, R8.reuse, R10, R16 ;  /* 0x0000000a080a722b */ /* 0x040fe40000000010 */
[----:B------:R-:W-:-:S11]  /*0830*/  DFMA R6, R8, R28, R6 ;  /* 0x0000001c0806722b */ /* 0x000fd60000000006 */
.L_x_27:
[----:B------:R-:W-:Y:S05]  /*0840*/  BRA.U !UP1, `(.L_x_24) ;  /* 0x00000001099c7547 */ /* 0x000fea000b800000 */
[----:B------:R-:W-:Y:S02]  /*0850*/  UISETP.NE.AND UP0, UPT, UR7, 0x1, UPT ;  /* 0x000000010700788c */ /* 0x000fe4000bf05270 */
[----:B------:R-:W-:-:S04]  /*0860*/  ULOP3.LUT UR5, UR5, 0x1, URZ, 0xc0, !UPT ;  /* 0x0000000105057892 */ /* 0x000fc8000f8ec0ff */
[----:B------:R-:W-:-:S03]  /*0870*/  UISETP.NE.U32.AND UP1, UPT, UR5, 0x1, UPT ;  /* 0x000000010500788c */ /* 0x000fc6000bf25070 */
[----:B------:R-:W-:Y:S08]  /*0880*/  BRA.U !UP0, `(.L_x_28) ;  /* 0x00000001085c7547 */ /* 0x000ff0000b800000 */
[----:B------:R-:W0:Y:S01]  /*0890*/  LDC.64 R8, c[0x0][0x390] ;  /* 0x0000e400ff087b82 */ /* 0x000e220000000a00 */
[----:B------:R-:W1:Y:S01]  /*08a0*/  LDCU.64 UR6, c[0x0][0x390] ;  /* 0x00007200ff0677ac */ /* 0x000e620008000a00 */
[C---:B------:R-:W-:Y:S01]  /*08b0*/  VIADD R13, R2.reuse, UR4 ;  /* 0x00000004020d7c36 */ /* 0x040fe20008000000 */
[----:B------:R-:W-:Y:S01]  /*08c0*/  IADD3 R4, P0, PT, R2, UR4, RZ ;  /* 0x0000000402047c10 */ /* 0x000fe2000ff1e0ff */
[----:B------:R-:W-:-:S04]  /*08d0*/  IMAD R21, R5, UR4, R0 ;  /* 0x0000000405157c24 */ /* 0x000fc8000f8e0200 */
[----:B------:R-:W2:Y:S01]  /*08e0*/  LDC.64 R14, c[0x0][0x398] ;  /* 0x0000e600ff0e7b82 */ /* 0x000ea20000000a00 */
[----:B0-----:R-:W-:Y:S01]  /*08f0*/  IMAD.WIDE.U32 R12, R13, 0x8, R8 ;  /* 0x000000080d0c7825 */ /* 0x001fe200078e0008 */
[----:B------:R-:W-:Y:S02]  /*0900*/  IADD3.X R9, PT, PT, RZ, RZ, RZ, P0, !PT ;  /* 0x000000ffff097210 */ /* 0x000fe400007fe4ff */
[----:B-1----:R-:W-:-:S03]  /*0910*/  LEA R8, P0, R4, UR6, 0x3 ;  /* 0x0000000604087c11 */ /* 0x002fc6000f8018ff */
[----:B------:R-:W3:Y:S01]  /*0920*/  LDG.E.64 R12, desc[UR8][R12.64] ;  /* 0x000000080c0c7981 */ /* 0x000ee2000c1e1b00 */
[----:B------:R-:W-:Y:S01]  /*0930*/  LEA.HI.X R9, R4, UR7, R9, 0x3, P0 ;  /* 0x0000000704097c11 */ /* 0x000fe200080f1c09 */
[----:B--2---:R-:W-:-:S05]  /*0940*/  IMAD.WIDE R20, R21, 0x8, R14 ;  /* 0x0000000815147825 */ /* 0x004fca00078e020e */
[----:B------:R-:W3:Y:S01]  /*0950*/  LDG.E.64 R18, desc[UR8][R20.64] ;  /* 0x0000000814127981 */ /* 0x000ee2000c1e1b00 */
[----:B------:R-:W-:-:S03]  /*0960*/  IMAD.WIDE R22, R5, 0x8, R20 ;  /* 0x0000000805167825 */ /* 0x000fc600078e0214 */
[----:B------:R-:W2:Y:S04]  /*0970*/  LDG.E.64 R14, desc[UR8][R20.64+0x8] ;  /* 0x00000808140e7981 */ /* 0x000ea8000c1e1b00 */
[----:B------:R-:W4:Y:S04]  /*0980*/  LDG.E.64 R16, desc[UR8][R22.64] ;  /* 0x0000000816107981 */ /* 0x000f28000c1e1b00 */
[----:B------:R-:W4:Y:S04]  /*0990*/  LDG.E.64 R8, desc[UR8][R8.64+0x8] ;  /* 0x0000080808087981 */ /* 0x000f28000c1e1b00 */
[----:B------:R-:W5:Y:S01]  /*09a0*/  LDG.E.64 R24, desc[UR8][R22.64+0x8] ;  /* 0x0000080816187981 */ /* 0x000f62000c1e1b00 */
[----:B------:R-:W-:Y:S01]  /*09b0*/  UIADD3 UR4, UPT, UPT, UR4, 0x2, URZ ;  /* 0x0000000204047890 */ /* 0x000fe2000fffe0ff */
[----:B---3--:R-:W-:-:S02]  /*09c0*/  DFMA R10, R12, R18, R10 ;  /* 0x000000120c0a722b */ /* 0x008fc4000000000a */
[----:B--2---:R-:W-:-:S06]  /*09d0*/  DFMA R6, R12, R14, R6 ;  /* 0x0000000e0c06722b */ /* 0x004fcc0000000006 */
[C---:B----4-:R-:W-:Y:S02]  /*09e0*/  DFMA R10, R8.reuse, R16, R10 ;  /* 0x00000010080a722b */ /* 0x050fe4000000000a */
[----:B-----5:R-:W-:-:S11]  /*09f0*/  DFMA R6, R8, R24, R6 ;  /* 0x000000180806722b */ /* 0x020fd60000000006 */
.L_x_28:
[----:B------:R-:W-:Y:S05]  /*0a00*/  BRA.U UP1, `(.L_x_24) ;  /* 0x00000001012c7547 */ /* 0x000fea000b800000 */
[----:B------:R-:W0:Y:S01]  /*0a10*/  LDC.64 R8, c[0x0][0x390] ;  /* 0x0000e400ff087b82 */ /* 0x000e220000000a00 */
[----:B------:R-:W-:Y:S01]  /*0a20*/  IADD3 R15, PT, PT, R2, UR4, RZ ;  /* 0x00000004020f7c10 */ /* 0x000fe2000fffe0ff */
[----:B------:R-:W-:-:S06]  /*0a30*/  IMAD R17, R5, UR4, R0 ;  /* 0x0000000405117c24 */ /* 0x000fcc000f8e0200 */
[----:B------:R-:W1:Y:S01]  /*0a40*/  LDC.64 R12, c[0x0][0x398] ;  /* 0x0000e600ff0c7b82 */ /* 0x000e620000000a00 */
[----:B0-----:R-:W-:-:S06]  /*0a50*/  IMAD.WIDE.U32 R8, R15, 0x8, R8 ;  /* 0x000000080f087825 */ /* 0x001fcc00078e0008 */
[----:B------:R-:W2:Y:S01]  /*0a60*/  LDG.E.64 R8, desc[UR8][R8.64] ;  /* 0x0000000808087981 */ /* 0x000ea2000c1e1b00 */
[----:B-1----:R-:W-:-:S05]  /*0a70*/  IMAD.WIDE R12, R17, 0x8, R12 ;  /* 0x00000008110c7825 */ /* 0x002fca00078e020c */
[----:B------:R-:W2:Y:S04]  /*0a80*/  LDG.E.64 R14, desc[UR8][R12.64] ;  /* 0x000000080c0e7981 */ /* 0x000ea8000c1e1b00 */
[----:B------:R-:W3:Y:S01]  /*0a90*/  LDG.E.64 R16, desc[UR8][R12.64+0x8] ;  /* 0x000008080c107981 */ /* 0x000ee2000c1e1b00 */
[C---:B--2---:R-:W-:Y:S02]  /*0aa0*/  DFMA R10, R8.reuse, R14, R10 ;  /* 0x0000000e080a722b */ /* 0x044fe4000000000a */
[----:B---3--:R-:W-:-:S11]  /*0ab0*/  DFMA R6, R8, R16, R6 ;  /* 0x000000100806722b */ /* 0x008fd60000000006 */
.L_x_24:
[----:B------:R-:W0:Y:S01]  /*0ac0*/  LDC.64 R8, c[0x0][0x3a0] ;  /* 0x0000e800ff087b82 */ /* 0x000e220000000a00 */
[----:B------:R-:W-:-:S04]  /*0ad0*/  IMAD R3, R3, R5, R0 ;  /* 0x0000000503037224 */ /* 0x000fc800078e0200 */
[----:B0-----:R-:W-:-:S05]  /*0ae0*/  IMAD.WIDE R2, R3, 0x8, R8 ;  /* 0x0000000803027825 */ /* 0x001fca00078e0208 */
[----:B------:R-:W-:Y:S04]  /*0af0*/  STG.E.64 desc[UR8][R2.64], R10 ;  /* 0x0000000a02007986 */ /* 0x000fe8000c101b08 */
[----:B------:R-:W-:Y:S01]  /*0b00*/  STG.E.64 desc[UR8][R2.64+0x8], R6 ;  /* 0x0000080602007986 */ /* 0x000fe2000c101b08 */
[----:B------:R-:W-:Y:S05]  /*0b10*/  EXIT ;  /* 0x000000000000794d */ /* 0x000fea0003800000 */
.L_x_23:
[----:B------:R-:W-:-:S04]  /*0b20*/  ISETP.NE.AND P0, PT, R0, R7, PT ;  /* 0x000000070000720c */ /* 0x000fc80003f05270 */
[----:B------:R-:W-:-:S13]  /*0b30*/  ISETP.GE.OR P0, PT, R3, R4, P0 ;  /* 0x000000040300720c */ /* 0x000fda0000706670 */
[----:B------:R-:W-:Y:S05]  /*0b40*/  @P0 EXIT ;  /* 0x000000000000094d */ /* 0x000fea0003800000 */
[----:B------:R-:W0:Y:S01]  /*0b50*/  LDC R2, c[0x0][0x388] ;  /* 0x0000e200ff027b82 */ /* 0x000e220000000800 */
[----:B------:R-:W-:Y:S02]  /*0b60*/  CS2R R18, SRZ ;  /* 0x0000000000127805 */ /* 0x000fe4000001ff00 */
[----:B0-----:R-:W-:-:S13]  /*0b70*/  ISETP.GE.AND P0, PT, R2, 0x1, PT ;  /* 0x000000010200780c */ /* 0x001fda0003f06270 */
[----:B------:R-:W-:Y:S05]  /*0b80*/  @!P0 BRA `(.L_x_29) ;  /* 0x0000000400e08947 */ /* 0x000fea0003800000 */
[C---:B------:R-:W-:Y:S01]  /*0b90*/  ISETP.GE.U32.AND P1, PT, R2.reuse, 0x8, PT ;  /* 0x000000080200780c */ /* 0x040fe20003f26070 */
[----:B------:R-:W-:Y:S01]  /*0ba0*/  IMAD R6, R3, R2, RZ ;  /* 0x0000000203067224 */ /* 0x000fe200078e02ff */
[----:B------:R-:W-:Y:S01]  /*0bb0*/  LOP3.LUT R4, R2, 0x7, RZ, 0xc0, !PT ;  /* 0x0000000702047812 */ /* 0x000fe200078ec0ff */
[----:B------:R-:W-:Y:S01]  /*0bc0*/  IMAD.MOV.U32 R7, RZ, RZ, RZ ;  /* 0x000000ffff077224 */ /* 0x000fe200078e00ff */
[----:B------:R-:W-:Y:S02]  /*0bd0*/  CS2R R18, SRZ ;  /* 0x0000000000127805 */ /* 0x000fe4000001ff00 */
[----:B------:R-:W-:-:S07]  /*0be0*/  ISETP.NE.AND P0, PT, R4, RZ, PT ;  /* 0x000000ff0400720c */ /* 0x000fce0003f05270 */
[----:B------:R-:W-:Y:S06]  /*0bf0*/  @!P1 BRA `(.L_x_30) ;  /* 0x0000000000c49947 */ /* 0x000fec0003800000 */
[----:B------:R-:W0:Y:S01]  /*0c00*/  LDC.64 R8, c[0x0][0x390] ;  /* 0x0000e400ff087b82 */ /* 0x000e220000000a00 */
[----:B------:R-:W-:Y:S02]  /*0c10*/  LOP3.LUT R7, R2, 0x7ffffff8, RZ, 0xc0, !PT ;  /* 0x7ffffff802077812 */ /* 0x000fe400078ec0ff */
[----:B------:R-:W-:Y:S02]  /*0c20*/  CS2R R18, SRZ ;  /* 0x0000000000127805 */ /* 0x000fe4000001ff00 */
[----:B------:R-:W-:Y:S02]  /*0c30*/  MOV R28, R0 ;  /* 0x00000000001c7202 */ /* 0x000fe40000000f00 */
[----:B------:R-:W-:Y:S01]  /*0c40*/  IADD3 R26, PT, PT, -R7, RZ, RZ ;  /* 0x000000ff071a7210 */ /* 0x000fe20007ffe1ff */
[----:B0-----:R-:W-:-:S03]  /*0c50*/  IMAD.WIDE.U32 R8, R6, 0x8, R8 ;  /* 0x0000000806087825 */ /* 0x001fc600078e0008 */
[----:B------:R-:W-:-:S04]  /*0c60*/  IADD3 R10, P1, PT, R8, 0x20, RZ ;  /* 0x00000020080a7810 */ /* 0x000fc80007f3e0ff */
[----:B------:R-:W-:-:S09]  /*0c70*/  IADD3.X R11, PT, PT, RZ, R9, RZ, P1, !PT ;  /* 0x00000009ff0b7210 */ /* 0x000fd20000ffe4ff */
.L_x_31:
[----:B------:R-:W0:Y:S01]  /*0c80*/  LDC.64 R22, c[0x0][0x398] ;  /* 0x0000e600ff167b82 */ /* 0x000e220000000a00 */
[----:B------:R-:W-:Y:S01]  /*0c90*/  IMAD.MOV.U32 R8, RZ, RZ, R10 ;  /* 0x000000ffff087224 */ /* 0x000fe200078e000a */
[----:B------:R-:W-:-:S05]  /*0ca0*/  MOV R9, R11 ;  /* 0x0000000b00097202 */ /* 0x000fca0000000f00 */
[----:B------:R-:W2:Y:S04]  /*0cb0*/  LDG.E.64 R14, desc[UR8][R8.64+-0x20] ;  /* 0xffffe008080e7981 */ /* 0x000ea8000c1e1b00 */
[----:B------:R-:W3:Y:S01]  /*0cc0*/  LDG.E.64 R10, desc[UR8][R8.64+-0x18] ;  /* 0xffffe808080a7981 */ /* 0x000ee2000c1e1b00 */
[----:B0-----:R-:W-:-:S05]  /*0cd0*/  IMAD.WIDE R22, R28, 0x8, R22 ;  /* 0x000000081c167825 */ /* 0x001fca00078e0216 */
[----:B------:R-:W2:Y:S01]  /*0ce0*/  LDG.E.64 R12, desc[UR8][R22.64] ;  /* 0x00000008160c7981 */ /* 0x000ea2000c1e1b00 */
[----:B------:R-:W-:-:S05]  /*0cf0*/  IMAD.WIDE R24, R5, 0x8, R22 ;  /* 0x0000000805187825 */ /* 0x000fca00078e0216 */
[----:B------:R-:W3:Y:S01]  /*0d00*/  LDG.E.64 R16, desc[UR8][R24.64] ;  /* 0x0000000818107981 */ /* 0x000ee2000c1e1b00 */
[----:B------:R-:W-:Y:S01]  /*0d10*/  IMAD.WIDE R20, R5, 0x8, R24 ;  /* 0x0000000805147825 */ /* 0x000fe200078e0218 */
[----:B--2---:R-:W-:Y:S02]  /*0d20*/  DFMA R18, R14, R12, R18 ;  /* 0x0000000c0e12722b */ /* 0x004fe40000000012 */
[----:B------:R-:W2:Y:S04]  /*0d30*/  LDG.E.64 R14, desc[UR8][R8.64+-0x10] ;  /* 0xfffff008080e7981 */ /* 0x000ea8000c1e1b00 */
[----:B------:R0:W2:Y:S02]  /*0d40*/  LDG.E.64 R12, desc[UR8][R20.64] ;  /* 0x00000008140c7981 */ /* 0x0000a4000c1e1b00 */
[----:B---3--:R-:W-:-:S02]  /*0d50*/  DFMA R16, R10, R16, R18 ;  /* 0x000000100a10722b */ /* 0x008fc40000000012 */
[----:B------:R-:W3:Y:S01]  /*0d60*/  LDG.E.64 R10, desc[UR8][R8.64+-0x8] ;  /* 0xfffff808080a7981 */ /* 0x000ee2000c1e1b00 */
[----:B0-----:R-:W-:-:S05]  /*0d70*/  IMAD.WIDE R20, R5, 0x8, R20 ;  /* 0x0000000805147825 */ /* 0x001fca00078e0214 */
[----:B------:R-:W3:Y:S01]  /*0d80*/  LDG.E.64 R18, desc[UR8][R20.64] ;  /* 0x0000000814127981 */ /* 0x000ee2000c1e1b00 */
[C---:B------:R-:W-:Y:S01]  /*0d90*/  IMAD.WIDE R22, R5.reuse, 0x8, R20 ;  /* 0x0000000805167825 */ /* 0x040fe200078e0214 */
[----:B--2---:R-:W-:Y:S02]  /*0da0*/  DFMA R12, R14, R12, R16 ;  /* 0x0000000c0e0c722b */ /* 0x004fe40000000010 */
[----:B------:R-:W2:Y:S04]  /*0db0*/  LDG.E.64 R16, desc[UR8][R8.64] ;  /* 0x0000000808107981 */ /* 0x000ea8000c1e1b00 */
[----:B------:R-:W2:Y:S01]  /*0dc0*/  LDG.E.64 R14, desc[UR8][R22.64] ;  /* 0x00000008160e7981 */ /* 0x000ea2000c1e1b00 */
[----:B------:R-:W-:Y:S01]  /*0dd0*/  IMAD.WIDE R24, R5, 0x8, R22 ;  /* 0x0000000805187825 */ /* 0x000fe200078e0216 */
[----:B---3--:R-:W-:-:S02]  /*0de0*/  DFMA R18, R10, R18, R12 ;  /* 0x000000120a12722b */ /* 0x008fc4000000000c */
[----:B------:R-:W3:Y:S04]  /*0df0*/  LDG.E.64 R22, desc[UR8][R8.64+0x18] ;  /* 0x0000180808167981 */ /* 0x000ee8000c1e1b00 */
[----:B------:R-:W4:Y:S04]  /*0e00*/  LDG.E.64 R10, desc[UR8][R8.64+0x8] ;  /* 0x00000808080a7981 */ /* 0x000f28000c1e1b00 */
[----:B------:R0:W4:Y:S02]  /*0e10*/  LDG.E.64 R12, desc[UR8][R24.64] ;  /* 0x00000008180c7981 */ /* 0x000124000c1e1b00 */
[----:B0-----:R-:W-:-:S04]  /*0e20*/  IMAD.WIDE R24, R5, 0x8, R24 ;  /* 0x0000000805187825 */ /* 0x001fc800078e0218 */
[----:B------:R-:W-:-:S06]  /*0e30*/  IMAD.WIDE R20, R5, 0x8, R24 ;  /* 0x0000000805147825 */ /* 0x000fcc00078e0218 */
[----:B------:R-:W3:Y:S01]  /*0e40*/  LDG.E.64 R20, desc[UR8][R20.64] ;  /* 0x0000000814147981 */ /* 0x000ee2000c1e1b00 */
[----:B--2---:R-:W-:-:S03]  /*0e50*/  DFMA R14, R16, R14, R18 ;  /* 0x0000000e100e722b */ /* 0x004fc60000000012 */
[----:B------:R-:W2:Y:S04]  /*0e60*/  LDG.E.64 R16, desc[UR8][R8.64+0x10] ;  /* 0x0000100808107981 */ /* 0x000ea8000c1e1b00 */
[----:B------:R-:W2:Y:S01]  /*0e70*/  LDG.E.64 R18, desc[UR8][R24.64] ;  /* 0x0000000818127981 */ /* 0x000ea2000c1e1b00 */
[----:B------:R-:W-:-:S04]  /*0e80*/  IADD3 R26, PT, PT, R26, 0x8, RZ ;  /* 0x000000081a1a7810 */ /* 0x000fc80007ffe0ff */
[----:B------:R-:W-:Y:S01]  /*0e90*/  ISETP.NE.AND P1, PT, R26, RZ, PT ;  /* 0x000000ff1a00720c */ /* 0x000fe20003f25270 */
[----:B----4-:R-:W-:Y:S01]  /*0ea0*/  DFMA R10, R10, R12, R14 ;  /* 0x0000000c0a0a722b */ /* 0x010fe2000000000e */
[----:B------:R-:W-:-:S07]  /*0eb0*/  IMAD R28, R5, 0x8, R28 ;  /* 0x00000008051c7824 */ /* 0x000fce00078e021c */
[----:B--2---:R-:W-:Y:S01]  /*0ec0*/  DFMA R18, R16, R18, R10 ;  /* 0x000000121012722b */ /* 0x004fe2000000000a */
[----:B------:R-:W-:-:S04]  /*0ed0*/  IADD3 R10, P2, PT, R8, 0x40, RZ ;  /* 0x00000040080a7810 */ /* 0x000fc80007f5e0ff */
[----:B------:R-:W-:-:S03]  /*0ee0*/  IADD3.X R11, PT, PT, RZ, R9, RZ, P2, !PT ;  /* 0x00000009ff0b7210 */ /* 0x000fc600017fe4ff */
[----:B---3--:R-:W-:Y:S01]  /*0ef0*/  DFMA R18, R22, R20, R18 ;  /* 0x000000141612722b */ /* 0x008fe20000000012 */
[----:B------:R-:W-:Y:S10]  /*0f00*/  @P1 BRA `(.L_x_31) ;  /* 0xfffffffc005c1947 */ /* 0x000ff4000383ffff */
.L_x_30:
[----:B------:R-:W-:Y:S05]  /*0f10*/  @!P0 BRA `(.L_x_29) ;  /* 0x0000000000fc8947 */ /* 0x000fea0003800000 */
[----:B------:R-:W-:Y:S02]  /*0f20*/  ISETP.GE.U32.AND P1, PT, R4, 0x4, PT ;  /* 0x000000040400780c */ /* 0x000fe40003f26070 */
[----:B------:R-:W-:-:S04]  /*0f30*/  LOP3.LUT R26, R2, 0x3, RZ, 0xc0, !PT ;  /* 0x00000003021a7812 */ /* 0x000fc800078ec0ff */
[----:B------:R-:W-:-:S07]  /*0f40*/  ISETP.NE.AND P0, PT, R26, RZ, PT ;  /* 0x000000ff1a00720c */ /* 0x000fce0003f05270 */
[----:B------:R-:W-:Y:S06]  /*0f50*/  @!P1 BRA `(.L_x_32) ;  /* 0x00000000006c9947 */ /* 0x000fec0003800000 */
[----:B------:R-:W0:Y:S01]  /*0f60*/  LDC.64 R24, c[0x0][0x390] ;  /* 0x0000e400ff187b82 */ /* 0x000e220000000a00 */
[----:B------:R-:W1:Y:S01]  /*0f70*/  LDCU.64 UR4, c[0x0][0x390] ;  /* 0x00007200ff0477ac */ /* 0x000e620008000a00 */
[C---:B------:R-:W-:Y:S01]  /*0f80*/  IADD3 R9, PT, PT, R6.reuse, R7, RZ ;  /* 0x0000000706097210 */ /* 0x040fe20007ffe0ff */
[----:B------:R-:W-:Y:S01]  /*0f90*/  IMAD R13, R7, R5, R0 ;  /* 0x00000005070d7224 */ /* 0x000fe200078e0200 */
[----:B------:R-:W-:-:S04]  /*0fa0*/  IADD3 R4, P1, PT, R6, R7, RZ ;  /* 0x0000000706047210 */ /* 0x000fc80007f3e0ff */
[----:B------:R-:W2:Y:S01]  /*0fb0*/  LDC.64 R10, c[0x0][0x398] ;  /* 0x0000e600ff0a7b82 */ /* 0x000ea20000000a00 */
[----:B0-----:R-:W-:-:S06]  /*0fc0*/  IMAD.WIDE.U32 R24, R9, 0x8, R24 ;  /* 0x0000000809187825 */ /* 0x001fcc00078e0018 */
[----:B------:R-:W3:Y:S01]  /*0fd0*/  LDG.E.64 R24, desc[UR8][R24.64] ;  /* 0x0000000818187981 */ /* 0x000ee2000c1e1b00 */
[----:B--2---:R-:W-:Y:S01]  /*0fe0*/  IMAD.WIDE R10, R13, 0x8, R10 ;  /* 0x000000080d0a7825 */ /* 0x004fe200078e020a */
[----:B------:R-:W-:Y:S02]  /*0ff0*/  IADD3.X R13, PT, PT, RZ, RZ, RZ, P1, !PT ;  /* 0x000000ffff0d7210 */ /* 0x000fe40000ffe4ff */
[C---:B-1----:R-:W-:Y:S02]  /*1000*/  LEA R28, P1, R4.reuse, UR4, 0x3 ;  /* 0x00000004041c7c11 */ /* 0x042fe4000f8218ff */
[----:B------:R-:W3:Y:S01]  /*1010*/  LDG.E.64 R8, desc[UR8][R10.64] ;  /* 0x000000080a087981 */ /* 0x000ee2000c1e1b00 */
[----:B------:R-:W-:Y:S01]  /*1020*/  IMAD.WIDE R14, R5, 0x8, R10 ;  /* 0x00000008050e7825 */ /* 0x000fe200078e020a */
[----:B------:R-:W-:-:S05]  /*1030*/  LEA.HI.X R29, R4, UR5, R13, 0x3, P1 ;  /* 0x00000005041d7c11 */ /* 0x000fca00088f1c0d */
[----:B------:R-:W2:Y:S01]  /*1040*/  LDG.E.64 R12, desc[UR8][R28.64+0x8] ;  /* 0x000008081c0c7981 */ /* 0x000ea2000c1e1b00 */
[----:B------:R-:W-:-:S03]  /*1050*/  IMAD.WIDE R20, R5, 0x8, R14 ;  /* 0x0000000805147825 */ /* 0x000fc600078e020e */
[----:B------:R-:W2:Y:S04]  /*1060*/  LDG.E.64 R10, desc[UR8][R14.64] ;  /* 0x000000080e0a7981 */ /* 0x000ea8000c1e1b00 */
[----:B------:R-:W4:Y:S01]  /*1070*/  LDG.E.64 R16, desc[UR8][R20.64] ;  /* 0x0000000814107981 */ /* 0x000f22000c1e1b00 */
[----:B------:R-:W-:-:S03]  /*1080*/  IMAD.WIDE R22, R5, 0x8, R20 ;  /* 0x0000000805167825 */ /* 0x000fc600078e0214 */
[----:B------:R-:W4:Y:S04]  /*1090*/  LDG.E.64 R14, desc[UR8][R28.64+0x10] ;  /* 0x000010081c0e7981 */ /* 0x000f28000c1e1b00 */
[----:B------:R-:W5:Y:S04]  /*10a0*/  LDG.E.64 R20, desc[UR8][R28.64+0x18] ;  /* 0x000018081c147981 */ /* 0x000f68000c1e1b00 */
[----:B------:R-:W5:Y:S01]  /*10b0*/  LDG.E.64 R22, desc[UR8][R22.64] ;  /* 0x0000000816167981 */ /* 0x000f62000c1e1b00 */
[----:B------:R-:W-:Y:S01]  /*10c0*/  IADD3 R7, PT, PT, R7, 0x4, RZ ;  /* 0x0000000407077810 */ /* 0x000fe20007ffe0ff */
[----:B---3--:R-:W-:-:S08]  /*10d0*/  DFMA R8, R24, R8, R18 ;  /* 0x000000081808722b */ /* 0x008fd00000000012 */
[----:B--2---:R-:W-:-:S08]  /*10e0*/  DFMA R8, R12, R10, R8 ;  /* 0x0000000a0c08722b */ /* 0x004fd00000000008 */
[----:B----4-:R-:W-:-:S08]  /*10f0*/  DFMA R8, R14, R16, R8 ;  /* 0x000000100e08722b */ /* 0x010fd00000000008 */
[----:B-----5:R-:W-:-:S11]  /*1100*/  DFMA R18, R20, R22, R8 ;  /* 0x000000161412722b */ /* 0x020fd60000000008 */
.L_x_32:
[----:B------:R-:W-:Y:S05]  /*1110*/  @!P0 BRA `(.L_x_29) ;  /* 0x00000000007c8947 */ /* 0x000fea0003800000 */
[----:B------:R-:W-:Y:S01]  /*1120*/  ISETP.NE.AND P1, PT, R26, 0x1, PT ;  /* 0x000000011a00780c */ /* 0x000fe20003f25270 */
[----:B------:R-:W0:Y:S01]  /*1130*/  LDC.64 R12, c[0x0][0x390] ;  /* 0x0000e400ff0c7b82 */ /* 0x000e220000000a00 */
[----:B------:R-:W-:-:S04]  /*1140*/  LOP3.LUT R2, R2, 0x1, RZ, 0xc0, !PT ;  /* 0x0000000102027812 */ /* 0x000fc800078ec0ff */
[----:B------:R-:W-:-:S03]  /*1150*/  ISETP.NE.U32.AND P0, PT, R2, 0x1, PT ;  /* 0x000000010200780c */ /* 0x000fc60003f05070 */
[----:B------:R-:W1:Y:S04]  /*1160*/  LDC.64 R20, c[0x0][0x398] ;  /* 0x0000e600ff147b82 */ /* 0x000e680000000a00 */
[C---:B------:R-:W-:Y:S01]  /*1170*/  @P1 IMAD.IADD R17, R6.reuse, 0x1, R7 ;  /* 0x0000000106111824 */ /* 0x040fe200078e0207 */
[----:B------:R-:W-:Y:S01]  /*1180*/  @P1 IADD3 R2, P2, PT, R6, R7, RZ ;  /* 0x0000000706021210 */ /* 0x000fe20007f5e0ff */
[C---:B------:R-:W-:Y:S01]  /*1190*/  @P1 IMAD R23, R7.reuse, R5, R0 ;  /* 0x0000000507171224 */ /* 0x040fe200078e0200 */
[----:B------:R-:W-:Y:S01]  /*11a0*/  @P1 IADD3 R7, PT, PT, R7, 0x2, RZ ;  /* 0x0000000207071810 */ /* 0x000fe20007ffe0ff */
[----:B------:R-:W2:Y:S01]  /*11b0*/  @P1 LDC.64 R8, c[0x0][0x390] ;  /* 0x0000e400ff081b82 */ /* 0x000ea20000000a00 */
[----:B------:R-:W-:-:S07]  /*11c0*/  @P1 IADD3.X R4, PT, PT, RZ, RZ, RZ, P2, !PT ;  /* 0x000000ffff041210 */ /* 0x000fce00017fe4ff */
[----:B------:R-:W3:Y:S01]  /*11d0*/  LDC.64 R14, c[0x0][0x390] ;  /* 0x0000e400ff0e7b82 */ /* 0x000ee20000000a00 */
[----:B0-----:R-:W-:-:S07]  /*11e0*/  @P1 IMAD.WIDE.U32 R16, R17, 0x8, R12 ;  /* 0x0000000811101825 */ /* 0x001fce00078e000c */
[----:B------:R-:W0:Y:S01]  /*11f0*/  LDC.64 R10, c[0x0][0x398] ;  /* 0x0000e600ff0a7b82 */ /* 0x000e220000000a00 */
[----:B-1----:R-:W-:Y:S01]  /*1200*/  @P1 IMAD.WIDE R20, R23, 0x8, R20 ;  /* 0x0000000817141825 */ /* 0x002fe200078e0214 */
[----:B------:R-:W4:Y:S04]  /*1210*/  @P1 LDG.E.64 R16, desc[UR8][R16.64] ;  /* 0x0000000810101981 */ /* 0x000f28000c1e1b00 */
[----:B------:R-:W4:Y:S01]  /*1220*/  @P1 LDG.E.64 R12, desc[UR8][R20.64] ;  /* 0x00000008140c1981 */ /* 0x000f22000c1e1b00 */
[----:B--2---:R-:W-:Y:S01]  /*1230*/  @P1 LEA R8, P2, R2, R8, 0x3 ;  /* 0x0000000802081211 */ /* 0x004fe200078418ff */
[----:B------:R-:W-:-:S03]  /*1240*/  @P1 IMAD.WIDE R22, R5, 0x8, R20 ;  /* 0x0000000805161825 */ /* 0x000fc600078e0214 */
[----:B------:R-:W-:Y:S01]  /*1250*/  @P1 LEA.HI.X R9, R2, R9, R4, 0x3, P2 ;  /* 0x0000000902091211 */ /* 0x000fe200010f1c04 */
[----:B------:R-:W-:Y:S01]  /*1260*/  @!P0 IMAD R27, R7, R5, R0 ;  /* 0x00000005071b8224 */ /* 0x000fe200078e0200 */
[----:B------:R-:W-:Y:S02]  /*1270*/  @!P0 IADD3 R25, PT, PT, R6, R7, RZ ;  /* 0x0000000706198210 */ /* 0x000fe40007ffe0ff */
[----:B------:R-:W2:Y:S04]  /*1280*/  @P1 LDG.E.64 R6, desc[UR8][R22.64] ;  /* 0x0000000816061981 */ /* 0x000ea8000c1e1b00 */
[----:B------:R-:W2:Y:S01]  /*1290*/  @P1 LDG.E.64 R8, desc[UR8][R8.64+0x8] ;  /* 0x0000080808081981 */ /* 0x000ea2000c1e1b00 */
[----:B---3--:R-:W-:-:S04]  /*12a0*/  @!P0 IMAD.WIDE.U32 R14, R25, 0x8, R14 ;  /* 0x00000008190e8825 */ /* 0x008fc800078e000e */
[----:B0-----:R-:W-:Y:S02]  /*12b0*/  @!P0 IMAD.WIDE R10, R27, 0x8, R10 ;  /* 0x000000081b0a8825 */ /* 0x001fe400078e020a */
[----:B------:R-:W3:Y:S04]  /*12c0*/  @!P0 LDG.E.64 R14, desc[UR8][R14.64] ;  /* 0x000000080e0e8981 */ /* 0x000ee8000c1e1b00 */
[----:B------:R-:W3:Y:S01]  /*12d0*/  @!P0 LDG.E.64 R10, desc[UR8][R10.64] ;  /* 0x000000080a0a8981 */ /* 0x000ee2000c1e1b00 */
[----:B----4-:R-:W-:-:S08]  /*12e0*/  @P1 DFMA R12, R16, R12, R18 ;  /* 0x0000000c100c122b */ /* 0x010fd00000000012 */
[----:B--2---:R-:W-:-:S08]  /*12f0*/  @P1 DFMA R18, R8, R6, R12 ;  /* 0x000000060812122b */ /* 0x004fd0000000000c */
[----:B---3--:R-:W-:-:S11]  /*1300*/  @!P0 DFMA R18, R14, R10, R18 ;  /* 0x0000000a0e12822b */ /* 0x008fd60000000012 */
.L_x_29:
[----:B------:R-:W0:Y:S01]  /*1310*/  LDC.64 R6, c[0x0][0x3a0] ;  /* 0x0000e800ff067b82 */ /* 0x000e220000000a00 */
[----:B------:R-:W-:-:S04]  /*1320*/  IMAD R3, R3, R5, R0 ;  /* 0x0000000503037224 */ /* 0x000fc800078e0200 */
[----:B0-----:R-:W-:-:S05]  /*1330*/  IMAD.WIDE R6, R3, 0x8, R6 ;  /* 0x0000000803067825 */ /* 0x001fca00078e0206 */
[----:B------:R-:W-:Y:S01]  /*1340*/  STG.E.64 desc[UR8][R6.64], R18 ;  /* 0x0000001206007986 */ /* 0x000fe2000c101b08 */
[----:B------:R-:W-:Y:S05]  /*1350*/  EXIT ;  /* 0x000000000000794d */ /* 0x000fea0003800000 */
.L_x_33:
        /* <DEDUP_REMOVED lines=10> */
.L_x_55:


//--------------------- .text._Z4gpu2iiiPdS_S_    --------------------------
	.section	.text._Z4gpu2iiiPdS_S_,"ax",@progbits
	.align	128
        .global         _Z4gpu2iiiPdS_S_
        .type           _Z4gpu2iiiPdS_S_,@function
        .size           _Z4gpu2iiiPdS_S_,(.L_x_56 - _Z4gpu2iiiPdS_S_)
        .other          _Z4gpu2iiiPdS_S_,@"STO_CUDA_ENTRY STV_DEFAULT"
_Z4gpu2iiiPdS_S_:
.text._Z4gpu2iiiPdS_S_:
[----:B------:R-:W-:Y:S01]  /*0000*/  LDC R1, c[0x0][0x37c] ;  /* 0x0000df00ff017b82 */ /* 0x000fe20000000800 */
[----:B------:R-:W0:Y:S07]  /*0010*/  S2R R3, SR_TID.X ;  /* 0x0000000000037919 */ /* 0x000e2e0000002100 */
[----:B------:R-:W0:Y:S01]  /*0020*/  S2UR UR4, SR_CTAID.X ;  /* 0x00000000000479c3 */ /* 0x000e220000002500 */
[----:B------:R-:W1:Y:S07]  /*0030*/  S2R R7, SR_TID.Y ;  /* 0x0000000000077919 */ /* 0x000e6e0000002200 */
[----:B------:R-:W0:Y:S08]  /*0040*/  LDC R0, c[0x0][0x360] ;  /* 0x0000d800ff007b82 */ /* 0x000e300000000800 */
[----:B------:R-:W1:Y:S08]  /*0050*/  S2UR UR5, SR_CTAID.Y ;  /* 0x00000000000579c3 */ /* 0x000e700000002600 */
[----:B------:R-:W1:Y:S08]  /*0060*/  LDC R2, c[0x0][0x364] ;  /* 0x0000d900ff027b82 */ /* 0x000e700000000800 */
[----:B------:R-:W2:Y:S01]  /*0070*/  LDC.64 R4, c[0x0][0x380] ;  /* 0x0000e000ff047b82 */ /* 0x000ea20000000a00 */
[----:B0-----:R-:W-:-:S02]  /*0080*/  IMAD R0, R0, UR4, R3 ;  /* 0x0000000400007c24 */ /* 0x001fc4000f8e0203 */
[----:B-1----:R-:W-:-:S03]  /*0090*/  IMAD R3, R2, UR5, R7 ;  /* 0x0000000502037c24 */ /* 0x002fc6000f8e0207 */
[----:B--2---:R-:W-:-:S04]  /*00a0*/  ISETP.GE.AND P0, PT, R0, R5, PT ;  /* 0x000000050000720c */ /* 0x004fc80003f06270 */
[----:B------:R-:W-:-:S13]  /*00b0*/  ISETP.GE.OR P0, PT, R3, R4, P0 ;  /* 0x000000040300720c */ /* 0x000fda0000706670 */
[----:B------:R-:W-:Y:S05]  /*00c0*/  @P0 EXIT ;  /* 0x000000000000094d */ /* 0x000fea0003800000 */
[----:B------:R-:W0:Y:S01]  /*00d0*/  LDC R2, c[0x0][0x388] ;  /* 0x0000e200ff027b82 */ /* 0x000e220000000800 */
[----:B------:R-:W1:Y:S01]  /*00e0*/  LDCU.64 UR4, c[0x0][0x358] ;  /* 0x00006b00ff0477ac */ /* 0x000e620008000a00 */
[----:B------:R-:W-:Y:S02]  /*00f0*/  CS2R R18, SRZ ;  /* 0x0000000000127805 */ /* 0x000fe4000001ff00 */
[----:B0-----:R-:W-:-:S13]  /*0100*/  ISETP.GE.AND P0, PT, R2, 0x1, PT ;  /* 0x000000010200780c */ /* 0x001fda0003f06270 */
[----:B-1----:R-:W-:Y:S05]  /*0110*/  @!P0 BRA `(.L_x_34) ;  /* 0x0000000400e08947 */ /* 0x002fea0003800000 */
[C---:B------:R-:W-:Y:S01]  /*0120*/  ISETP.GE.U32.AND P1, PT, R2.reuse, 0x8, PT ;  /* 0x000000080200780c */ /* 0x040fe20003f26070 */
[----:B------:R-:W-:Y:S01]  /*0130*/  HFMA2 R7, -RZ, RZ, 0, 0 ;  /* 0x00000000ff077431 */ /* 0x000fe200000001ff */
[----:B------:R-:W-:Y:S01]  /*0140*/  LOP3.LUT R4, R2, 0x7, RZ, 0xc0, !PT ;  /* 0x0000000702047812 */ /* 0x000fe200078ec0ff */
[----:B------:R-:W-:Y:S01]  /*0150*/  IMAD R6, R3, R2, RZ ;  /* 0x0000000203067224 */ /* 0x000fe200078e02ff */
[----:B------:R-:W-:Y:S02]  /*0160*/  CS2R R18, SRZ ;  /* 0x0000000000127805 */ /* 0x000fe4000001ff00 */
[----:B------:R-:W-:-:S07]  /*0170*/  ISETP.NE.AND P0, PT, R4, RZ, PT ;  /* 0x000000ff0400720c */ /* 0x000fce0003f05270 */
[----:B------:R-:W-:Y:S06]  /*0180*/  @!P1 BRA `(.L_x_35) ;  /* 0x0000000000c49947 */ /* 0x000fec0003800000 */
[----:B------:R-:W0:Y:S01]  /*0190*/  LDC.64 R8, c[0x0][0x390] ;  /* 0x0000e400ff087b82 */ /* 0x000e220000000a00 */
[----:B------:R-:W-:Y:S01]  /*01a0*/  LOP3.LUT R7, R2, 0x7ffffff8, RZ, 0xc0, !PT ;  /* 0x7ffffff802077812 */ /* 0x000fe200078ec0ff */
[----:B------:R-:W-:Y:S01]  /*01b0*/  IMAD.MOV.U32 R28, RZ, RZ, R0 ;  /* 0x000000ffff1c7224 */ /* 0x000fe200078e0000 */
[----:B------:R-:W-:-:S03]  /*01c0*/  CS2R R18, SRZ ;  /* 0x0000000000127805 */ /* 0x000fc6000001ff00 */
[----:B------:R-:W-:Y:S02]  /*01d0*/  IMAD.MOV R26, RZ, RZ, -R7 ;  /* 0x000000ffff1a7224 */ /* 0x000fe400078e0a07 */
[----:B0-----:R-:W-:-:S03]  /*01e0*/  IMAD.WIDE.U32 R8, R6, 0x8, R8 ;  /* 0x0000000806087825 */ /* 0x001fc600078e0008 */
[----:B------:R-:W-:-:S04]  /*01f0*/  IADD3 R10, P1, PT, R8, 0x20, RZ ;  /* 0x00000020080a7810 */ /* 0x000fc80007f3e0ff */
[----:B------:R-:W-:-:S09]  /*0200*/  IADD3.X R11, PT, PT, RZ, R9, RZ, P1, !PT ;  /* 0x00000009ff0b7210 */ /* 0x000fd20000ffe4ff */
.L_x_36:
[----:B------:R-:W0:Y:S01]  /*0210*/  LDC.64 R22, c[0x0][0x398] ;  /* 0x0000e600ff167b82 */ /* 0x000e220000000a00 */
[----:B------:R-:W-:Y:S01]  /*0220*/  MOV R8, R10 ;  /* 0x0000000a00087202 */ /* 0x000fe20000000f00 */
[----:B------:R-:W-:-:S05]  /*0230*/  IMAD.MOV.U32 R9, RZ, RZ, R11 ;  /* 0x000000ffff097224 */ /* 0x000fca00078e000b */
        /* <DEDUP_REMOVED lines=32> */
[----:B------:R-:W-:-:S07]  /*0440*/  LEA R28, R5, R28, 0x3 ;  /* 0x0000001c051c7211 */ /* 0x000fce00078e18ff */
[----:B--2---:R-:W-:Y:S01]  /*0450*/  DFMA R18, R16, R18, R10 ;  /* 0x000000121012722b */ /* 0x004fe2000000000a */
[----:B------:R-:W-:-:S07]  /*0460*/  IADD3 R10, P2, PT, R8, 0x40, RZ ;  /* 0x00000040080a7810 */ /* 0x000fce0007f5e0ff */
[----:B---3--:R-:W-:Y:S01]  /*0470*/  DFMA R18, R22, R20, R18 ;  /* 0x000000141612722b */ /* 0x008fe20000000012 */
[----:B------:R-:W-:Y:S01]  /*0480*/  IMAD.X R11, RZ, RZ, R9, P2 ;  /* 0x000000ffff0b7224 */ /* 0x000fe200010e0609 */
[----:B------:R-:W-:Y:S09]  /*0490*/  @P1 BRA `(.L_x_36) ;  /* 0xfffffffc005c1947 */ /* 0x000ff2000383ffff */
.L_x_35:
[----:B------:R-:W-:Y:S05]  /*04a0*/  @!P0 BRA `(.L_x_34) ;  /* 0x0000000000fc8947 */ /* 0x000fea0003800000 */
[----:B------:R-:W-:Y:S02]  /*04b0*/  ISETP.GE.U32.AND P1, PT, R4, 0x4, PT ;  /* 0x000000040400780c */ /* 0x000fe40003f26070 */
[----:B------:R-:W-:-:S04]  /*04c0*/  LOP3.LUT R26, R2, 0x3, RZ, 0xc0, !PT ;  /* 0x00000003021a7812 */ /* 0x000fc800078ec0ff */
[----:B------:R-:W-:-:S07]  /*04d0*/  ISETP.NE.AND P0, PT, R26, RZ, PT ;  /* 0x000000ff1a00720c */ /* 0x000fce0003f05270 */
[----:B------:R-:W-:Y:S06]  /*04e0*/  @!P1 BRA `(.L_x_37) ;  /* 0x00000000006c9947 */ /* 0x000fec0003800000 */
[----:B------:R-:W0:Y:S01]  /*04f0*/  LDC.64 R24, c[0x0][0x390] ;  /* 0x0000e400ff187b82 */ /* 0x000e220000000a00 */
[----:B------:R-:W1:Y:S01]  /*0500*/  LDCU.64 UR6, c[0x0][0x390] ;  /* 0x00007200ff0677ac */ /* 0x000e620008000a00 */
[C---:B------:R-:W-:Y:S01]  /*0510*/  IMAD.IADD R9, R6.reuse, 0x1, R7 ;  /* 0x0000000106097824 */ /* 0x040fe200078e0207 */
[----:B------:R-:W-:Y:S01]  /*0520*/  IADD3 R4, P1, PT, R6, R7, RZ ;  /* 0x0000000706047210 */ /* 0x000fe20007f3e0ff */
[----:B------:R-:W-:-:S04]  /*0530*/  IMAD R13, R7, R5, R0 ;  /* 0x00000005070d7224 */ /* 0x000fc800078e0200 */
        /* <DEDUP_REMOVED lines=17> */
[----:B------:R-:W-:Y:S01]  /*0650*/  VIADD R7, R7, 0x4 ;  /* 0x0000000407077836 */ /* 0x000fe20000000000 */
[----:B---3--:R-:W-:-:S08]  /*0660*/  DFMA R8, R24, R8, R18 ;  /* 0x000000081808722b */ /* 0x008fd00000000012 */
[----:B--2---:R-:W-:-:S08]  /*0670*/  DFMA R8, R12, R10, R8 ;  /* 0x0000000a0c08722b */ /* 0x004fd00000000008 */
[----:B----4-:R-:W-:-:S08]  /*0680*/  DFMA R8, R14, R16, R8 ;  /* 0x000000100e08722b */ /* 0x010fd00000000008 */
[----:B-----5:R-:W-:-:S11]  /*0690*/  DFMA R18, R20, R22, R8 ;  /* 0x000000161412722b */ /* 0x020fd60000000008 */
.L_x_37:
[----:B------:R-:W-:Y:S05]  /*06a0*/  @!P0 BRA `(.L_x_34) ;  /* 0x00000000007c8947 */ /* 0x000fea0003800000 */
[----:B------:R-:W-:Y:S01]  /*06b0*/  ISETP.NE.AND P1, PT, R26, 0x1, PT ;  /* 0x000000011a00780c */ /* 0x000fe20003f25270 */
[----:B------:R-:W0:Y:S01]  /*06c0*/  LDC.64 R12, c[0x0][0x390] ;  /* 0x0000e400ff0c7b82 */ /* 0x000e220000000a00 */
[----:B------:R-:W-:-:S04]  /*06d0*/  LOP3.LUT R2, R2, 0x1, RZ, 0xc0, !PT ;  /* 0x0000000102027812 */ /* 0x000fc800078ec0ff */
[----:B------:R-:W-:-:S03]  /*06e0*/  ISETP.NE.U32.AND P0, PT, R2, 0x1, PT ;  /* 0x000000010200780c */ /* 0x000fc60003f05070 */
[----:B------:R-:W1:Y:S04]  /*06f0*/  LDC.64 R20, c[0x0][0x398] ;  /* 0x0000e600ff147b82 */ /* 0x000e680000000a00 */
[C---:B------:R-:W-:Y:S01]  /*0700*/  @P1 IADD3 R17, PT, PT, R6.reuse, R7, RZ ;  /* 0x0000000706111210 */ /* 0x040fe20007ffe0ff */
[C---:B------:R-:W-:Y:S01]  /*0710*/  @P1 IMAD R23, R7.reuse, R5, R0 ;  /* 0x0000000507171224 */ /* 0x040fe200078e0200 */
[----:B------:R-:W-:Y:S01]  /*0720*/  @P1 IADD3 R2, P2, PT, R6, R7, RZ ;  /* 0x0000000706021210 */ /* 0x000fe20007f5e0ff */
[----:B------:R-:W-:Y:S01]  /*0730*/  @P1 VIADD R7, R7, 0x2 ;  /* 0x0000000207071836 */ /* 0x000fe20000000000 */
[----:B------:R-:W2:Y:S02]  /*0740*/  @P1 LDC.64 R8, c[0x0][0x390] ;  /* 0x0000e400ff081b82 */ /* 0x000ea40000000a00 */
[----:B------:R-:W-:-:S06]  /*0750*/  @P1 IADD3.X R4, PT, PT, RZ, RZ, RZ, P2, !PT ;  /* 0x000000ffff041210 */ /* 0x000fcc00017fe4ff */
        /* <DEDUP_REMOVED lines=20> */
.L_x_34:
[----:B------:R-:W0:Y:S01]  /*08a0*/  LDC.64 R6, c[0x0][0x3a0] ;  /* 0x0000e800ff067b82 */ /* 0x000e220000000a00 */
[----:B------:R-:W-:-:S04]  /*08b0*/  IMAD R3, R3, R5, R0 ;  /* 0x0000000503037224 */ /* 0x000fc800078e0200 */
[----:B0-----:R-:W-:-:S05]  /*08c0*/  IMAD.WIDE R2, R3, 0x8, R6 ;  /* 0x0000000803027825 */ /* 0x001fca00078e0206 */
[----:B------:R-:W-:Y:S01]  /*08d0*/  STG.E.64 desc[UR4][R2.64], R18 ;  /* 0x0000001202007986 */ /* 0x000fe2000c101b04 */
[----:B------:R-:W-:Y:S05]  /*08e0*/  EXIT ;  /* 0x000000000000794d */ /* 0x000fea0003800000 */
.L_x_38:
        /* <DEDUP_REMOVED lines=9> */
.L_x_56:


//--------------------- .text._Z4gpu1iiiPdS_S_    --------------------------
	.section	.text._Z4gpu1iiiPdS_S_,"ax",@progbits
	.align	128
        .global         _Z4gpu1iiiPdS_S_
        .type           _Z4gpu1iiiPdS_S_,@function
        .size           _Z4gpu1iiiPdS_S_,(.L_x_57 - _Z4gpu1iiiPdS_S_)
        .other          _Z4gpu1iiiPdS_S_,@"STO_CUDA_ENTRY STV_DEFAULT"
_Z4gpu1iiiPdS_S_:
.text._Z4gpu1iiiPdS_S_:
[----:B------:R-:W-:Y:S08]  /*0000*/  LDC R1, c[0x0][0x37c] ;  /* 0x0000df00ff017b82 */ /* 0x000ff00000000800 */
[----:B------:R-:W0:Y:S01]  /*0010*/  LDC.64 R2, c[0x0][0x380] ;  /* 0x0000e000ff027b82 */ /* 0x000e220000000a00 */
[----:B------:R-:W1:Y:S01]  /*0020*/  LDCU.64 UR10, c[0x0][0x358] ;  /* 0x00006b00ff0a77ac */ /* 0x000e620008000a00 */
[----:B0-----:R-:W-:-:S05]  /*0030*/  IMAD R0, R3, R2, RZ ;  /* 0x0000000203007224 */ /* 0x001fca00078e02ff */
[----:B------:R-:W-:-:S13]  /*0040*/  ISETP.GE.AND P0, PT, R0, 0x1, PT ;  /* 0x000000010000780c */ /* 0x000fda0003f06270 */
[----:B-1----:R-:W-:Y:S05]  /*0050*/  @!P0 BRA `(.L_x_39) ;  /* 0x0000000400048947 */ /* 0x002fea0003800000 */
[C---:B------:R-:W-:Y:S01]  /*0060*/  ISETP.GE.U32.AND P0, PT, R0.reuse, 0x10, PT ;  /* 0x000000100000780c */ /* 0x040fe20003f06070 */
[----:B------:R-:W-:Y:S01]  /*0070*/  IMAD.MOV.U32 R9, RZ, RZ, RZ ;  /* 0x000000ffff097224 */ /* 0x000fe200078e00ff */
[----:B------:R-:W-:-:S04]  /*0080*/  LOP3.LUT R10, R0, 0xf, RZ, 0xc0, !PT ;  /* 0x0000000f000a7812 */ /* 0x000fc800078ec0ff */
[----:B------:R-:W-:-:S07]  /*0090*/  ISETP.NE.AND P1, PT, R10, RZ, PT ;  /* 0x000000ff0a00720c */ /* 0x000fce0003f25270 */
[----:B------:R-:W-:Y:S06]  /*00a0*/  @!P0 BRA `(.L_x_40) ;  /* 0x00000000005c8947 */ /* 0x000fec0003800000 */
[----:B------:R-:W0:Y:S01]  /*00b0*/  LDC.64 R6, c[0x0][0x3a0] ;  /* 0x0000e800ff067b82 */ /* 0x000e220000000a00 */
[----:B------:R-:W-:Y:S01]  /*00c0*/  LOP3.LUT R9, R0, 0x7ffffff0, RZ, 0xc0, !PT ;  /* 0x7ffffff000097812 */ /* 0x000fe200078ec0ff */
[----:B------:R-:W-:-:S07]  /*00d0*/  IMAD.MOV.U32 R8, RZ, RZ, RZ ;  /* 0x000000ffff087224 */ /* 0x000fce00078e00ff */
.L_x_41:
[----:B01----:R-:W-:-:S04]  /*00e0*/  IMAD.WIDE.U32 R4, R8, 0x8, R6 ;  /* 0x0000000808047825 */ /* 0x003fc800078e0006 */
[----:B------:R-:W-:Y:S01]  /*00f0*/  VIADD R8, R8, 0x10 ;  /* 0x0000001008087836 */ /* 0x000fe20000000000 */
[----:B------:R1:W-:Y:S04]  /*0100*/  STG.E.64 desc[UR10][R4.64], RZ ;  /* 0x000000ff04007986 */ /* 0x0003e8000c101b0a */
[----:B------:R-:W-:Y:S01]  /*0110*/  ISETP.NE.AND P0, PT, R8, R9, PT ;  /* 0x000000090800720c */ /* 0x000fe20003f05270 */
[----:B------:R1:W-:Y:S04]  /*0120*/  STG.E.64 desc[UR10][R4.64+0x8], RZ ;  /* 0x000008ff04007986 */ /* 0x0003e8000c101b0a */
        /* <DEDUP_REMOVED lines=13> */
[----:B------:R1:W-:Y:S01]  /*0200*/  STG.E.64 desc[UR10][R4.64+0x78], RZ ;  /* 0x000078ff04007986 */ /* 0x0003e2000c101b0a */
[----:B------:R-:W-:Y:S05]  /*0210*/  @P0 BRA `(.L_x_41) ;  /* 0xfffffffc00b00947 */ /* 0x000fea000383ffff */
.L_x_40:
[----:B------:R-:W-:Y:S05]  /*0220*/  @!P1 BRA `(.L_x_39) ;  /* 0x0000000000909947 */ /* 0x000fea0003800000 */
[----:B------:R-:W-:Y:S02]  /*0230*/  ISETP.GE.U32.AND P0, PT, R10, 0x8, PT ;  /* 0x000000080a00780c */ /* 0x000fe40003f06070 */
[----:B------:R-:W-:-:S04]  /*0240*/  LOP3.LUT R6, R0, 0x7, RZ, 0xc0, !PT ;  /* 0x0000000700067812 */ /* 0x000fc800078ec0ff */
[----:B------:R-:W-:-:S07]  /*0250*/  ISETP.NE.AND P1, PT, R6, RZ, PT ;  /* 0x000000ff0600720c */ /* 0x000fce0003f25270 */
[----:B------:R-:W-:Y:S06]  /*0260*/  @!P0 BRA `(.L_x_42) ;  /* 0x00000000002c8947 */ /* 0x000fec0003800000 */
[----:B-1----:R-:W0:Y:S02]  /*0270*/  LDC.64 R4, c[0x0][0x3a0] ;  /* 0x0000e800ff047b82 */ /* 0x002e240000000a00 */
[----:B0-----:R-:W-:-:S04]  /*0280*/  IMAD.WIDE.U32 R4, R9, 0x8, R4 ;  /* 0x0000000809047825 */ /* 0x001fc800078e0004 */
[----:B------:R-:W-:Y:S01]  /*0290*/  VIADD R9, R9, 0x8 ;  /* 0x0000000809097836 */ /* 0x000fe20000000000 */
[----:B------:R0:W-:Y:S04]  /*02a0*/  STG.E.64 desc[UR10][R4.64], RZ ;  /* 0x000000ff04007986 */ /* 0x0001e8000c101b0a */
[----:B------:R0:W-:Y:S04]  /*02b0*/  STG.E.64 desc[UR10][R4.64+0x8], RZ ;  /* 0x000008ff04007986 */ /* 0x0001e8000c101b0a */
[----:B------:R0:W-:Y:S04]  /*02c0*/  STG.E.64 desc[UR10][R4.64+0x10], RZ ;  /* 0x000010ff04007986 */ /* 0x0001e8000c101b0a */
[----:B------:R0:W-:Y:S04]  /*02d0*/  STG.E.64 desc[UR10][R4.64+0x18], RZ ;  /* 0x000018ff04007986 */ /* 0x0001e8000c101b0a */
[----:B------:R0:W-:Y:S04]  /*02e0*/  STG.E.64 desc[UR10][R4.64+0x20], RZ ;  /* 0x000020ff04007986 */ /* 0x0001e8000c101b0a */
[----:B------:R0:W-:Y:S04]  /*02f0*/  STG.E.64 desc[UR10][R4.64+0x28], RZ ;  /* 0x000028ff04007986 */ /* 0x0001e8000c101b0a */
[----:B------:R0:W-:Y:S04]  /*0300*/  STG.E.64 desc[UR10][R4.64+0x30], RZ ;  /* 0x000030ff04007986 */ /* 0x0001e8000c101b0a */
[----:B------:R0:W-:Y:S02]  /*0310*/  STG.E.64 desc[UR10][R4.64+0x38], RZ ;  /* 0x000038ff04007986 */ /* 0x0001e4000c101b0a */
.L_x_42:
[----:B------:R-:W-:Y:S05]  /*0320*/  @!P1 BRA `(.L_x_39) ;  /* 0x0000000000509947 */ /* 0x000fea0003800000 */
[----:B------:R-:W-:Y:S02]  /*0330*/  ISETP.GE.U32.AND P0, PT, R6, 0x4, PT ;  /* 0x000000040600780c */ /* 0x000fe40003f06070 */
[----:B------:R-:W-:-:S04]  /*0340*/  LOP3.LUT R0, R0, 0x3, RZ, 0xc0, !PT ;  /* 0x0000000300007812 */ /* 0x000fc800078ec0ff */
[----:B------:R-:W-:-:S07]  /*0350*/  ISETP.NE.AND P1, PT, R0, RZ, PT ;  /* 0x000000ff0000720c */ /* 0x000fce0003f25270 */
[----:B------:R-:W-:Y:S06]  /*0360*/  @!P0 BRA `(.L_x_43) ;  /* 0x00000000001c8947 */ /* 0x000fec0003800000 */
[----:B01----:R-:W0:Y:S02]  /*0370*/  LDC.64 R4, c[0x0][0x3a0] ;  /* 0x0000e800ff047b82 */ /* 0x003e240000000a00 */
[----:B0-----:R-:W-:-:S04]  /*0380*/  IMAD.WIDE.U32 R4, R9, 0x8, R4 ;  /* 0x0000000809047825 */ /* 0x001fc800078e0004 */
[----:B------:R-:W-:Y:S01]  /*0390*/  VIADD R9, R9, 0x4 ;  /* 0x0000000409097836 */ /* 0x000fe20000000000 */
[----:B------:R2:W-:Y:S04]  /*03a0*/  STG.E.64 desc[UR10][R4.64], RZ ;  /* 0x000000ff04007986 */ /* 0x0005e8000c101b0a */
[----:B------:R2:W-:Y:S04]  /*03b0*/  STG.E.64 desc[UR10][R4.64+0x8], RZ ;  /* 0x000008ff04007986 */ /* 0x0005e8000c101b0a */
[----:B------:R2:W-:Y:S04]  /*03c0*/  STG.E.64 desc[UR10][R4.64+0x10], RZ ;  /* 0x000010ff04007986 */ /* 0x0005e8000c101b0a */
[----:B------:R2:W-:Y:S02]  /*03d0*/  STG.E.64 desc[UR10][R4.64+0x18], RZ ;  /* 0x000018ff04007986 */ /* 0x0005e4000c101b0a */
.L_x_43:
[----:B------:R-:W-:Y:S05]  /*03e0*/  @!P1 BRA `(.L_x_39) ;  /* 0x0000000000209947 */ /* 0x000fea0003800000 */
[----:B------:R-:W3:Y:S01]  /*03f0*/  LDC.64 R6, c[0x0][0x3a0] ;  /* 0x0000e800ff067b82 */ /* 0x000ee20000000a00 */
[----:B------:R-:W-:-:S05]  /*0400*/  UMOV UR4, URZ ;  /* 0x000000ff00047c82 */ /* 0x000fca0008000000 */
.L_x_44:
[----:B------:R-:W-:Y:S01]  /*0410*/  UIADD3 UR4, UPT, UPT, UR4, 0x1, URZ ;  /* 0x0000000104047890 */ /* 0x000fe2000fffe0ff */
[C---:B0123--:R-:W-:Y:S01]  /*0420*/  IMAD.WIDE.U32 R4, R9.reuse, 0x8, R6 ;  /* 0x0000000809047825 */ /* 0x04ffe200078e0006 */
[----:B------:R-:W-:-:S04]  /*0430*/  IADD3 R9, PT, PT, R9, 0x1, RZ ;  /* 0x0000000109097810 */ /* 0x000fc80007ffe0ff */
[----:B------:R-:W-:Y:S01]  /*0440*/  ISETP.NE.AND P0, PT, R0, UR4, PT ;  /* 0x0000000400007c0c */ /* 0x000fe2000bf05270 */
[----:B------:R4:W-:-:S12]  /*0450*/  STG.E.64 desc[UR10][R4.64], RZ ;  /* 0x000000ff04007986 */ /* 0x0009d8000c101b0a */
[----:B----4-:R-:W-:Y:S05]  /*0460*/  @P0 BRA `(.L_x_44) ;  /* 0xfffffffc00e80947 */ /* 0x010fea000383ffff */
.L_x_39:
[----:B------:R-:W3:Y:S02]  /*0470*/  LDCU UR4, c[0x0][0x388] ;  /* 0x00007100ff0477ac */ /* 0x000ee40008000800 */
[----:B---3--:R-:W-:-:S04]  /*0480*/  VIMNMX3 R2, R2, UR4, R3, PT ;  /* 0x0000000402027c0f */ /* 0x008fc8000b800103 */
[----:B------:R-:W-:-:S13]  /*0490*/  ISETP.GE.AND P0, PT, R2, 0x1, PT ;  /* 0x000000010200780c */ /* 0x000fda0003f06270 */
[----:B------:R-:W-:Y:S05]  /*04a0*/  @!P0 EXIT ;  /* 0x000000000000894d */ /* 0x000fea0003800000 */
[----:B------:R-:W3:Y:S01]  /*04b0*/  LDCU.64 UR6, c[0x0][0x398] ;  /* 0x00007300ff0677ac */ /* 0x000ee20008000a00 */
[----:B------:R-:W-:Y:S01]  /*04c0*/  LOP3.LUT R0, R3, 0x7, RZ, 0xc0, !PT ;  /* 0x0000000703007812 */ /* 0x000fe200078ec0ff */
[----:B------:R-:W-:-:S04]  /*04d0*/  UMOV UR4, URZ ;  /* 0x000000ff00047c82 */ /* 0x000fc80008000000 */
[----:B------:R-:W-:-:S05]  /*04e0*/  VIADD R2, R0, 0xffffffff ;  /* 0xffffffff00027836 */ /* 0x000fca0000000000 */
[----:B------:R-:W-:Y:S02]  /*04f0*/  ISETP.GE.U32.AND P0, PT, R2, 0x3, PT ;  /* 0x000000030200780c */ /* 0x000fe40003f06070 */
[C---:B------:R-:W-:Y:S02]  /*0500*/  LOP3.LUT R2, R3.reuse, 0x7ffffff8, RZ, 0xc0, !PT ;  /* 0x7ffffff803027812 */ /* 0x040fe400078ec0ff */
[----:B------:R-:W-:Y:S01]  /*0510*/  LOP3.LUT R3, R3, 0x3, RZ, 0xc0, !PT ;  /* 0x0000000303037812 */ /* 0x000fe200078ec0ff */
[----:B---3--:R-:W-:Y:S02]  /*0520*/  UIADD3 UR5, UP0, UPT, UR6, 0x20, URZ ;  /* 0x0000002006057890 */ /* 0x008fe4000ff1e0ff */
[----:B012---:R-:W-:Y:S02]  /*0530*/  IMAD.MOV R4, RZ, RZ, -R2 ;  /* 0x000000ffff047224 */ /* 0x007fe400078e0a02 */
[----:B------:R-:W-:-:S12]  /*0540*/  UIADD3.X UR8, UPT, UPT, URZ, UR7, URZ, UP0, !UPT ;  /* 0x00000007ff087290 */ /* 0x000fd800087fe4ff */
.L_x_51:
[----:B0-----:R-:W0:Y:S01]  /*0550*/  LDCU UR9, c[0x0][0x384] ;  /* 0x00007080ff0977ac */ /* 0x001e220008000800 */
[----:B------:R-:W-:Y:S01]  /*0560*/  IMAD.MOV.U32 R5, RZ, RZ, RZ ;  /* 0x000000ffff057224 */ /* 0x000fe200078e00ff */
[----:B-1----:R-:W1:Y:S01]  /*0570*/  LDCU.64 UR6, c[0x0][0x3a0] ;  /* 0x00007400ff0677ac */ /* 0x002e620008000a00 */
[----:B0-----:R-:W-:-:S04]  /*0580*/  UIMAD UR9, UR4, UR9, URZ ;  /* 0x00000009040972a4 */ /* 0x001fc8000f8e02ff */
[----:B-1----:R-:W-:-:S04]  /*0590*/  UIMAD.WIDE.U32 UR6, UR9, 0x8, UR6 ;  /* 0x00000008090678a5 */ /* 0x002fc8000f8e0006 */
[----:B------:R-:W-:-:S04]  /*05a0*/  UIADD3 UR12, UP0, UPT, UR6, 0x20, URZ ;  /* 0x00000020060c7890 */ /* 0x000fc8000ff1e0ff */
[----:B--23--:R-:W-:-:S12]  /*05b0*/  UIADD3.X UR6, UPT, UPT, URZ, UR7, URZ, UP0, !UPT ;  /* 0x00000007ff067290 */ /* 0x00cfd800087fe4ff */
.L_x_50:
[----:B012---:R-:W0:Y:S01]  /*05c0*/  LDC R8, c[0x0][0x388] ;  /* 0x0000e200ff087b82 */ /* 0x007e220000000800 */
[----:B------:R-:W1:Y:S01]  /*05d0*/  LDCU UR7, c[0x0][0x384] ;  /* 0x00007080ff0777ac */ /* 0x000e620008000800 */
[----:B------:R-:W-:-:S06]  /*05e0*/  HFMA2 R21, -RZ, RZ, 0, 0 ;  /* 0x00000000ff157431 */ /* 0x000fcc00000001ff */
[----:B------:R-:W2:Y:S01]  /*05f0*/  LDC.64 R6, c[0x0][0x390] ;  /* 0x0000e400ff067b82 */ /* 0x000ea20000000a00 */
[----:B-1----:R-:W-:Y:S02]  /*0600*/  UISETP.GE.U32.AND UP0, UPT, UR7, 0x8, UPT ;  /* 0x000000080700788c */ /* 0x002fe4000bf06070 */
[C---:B------:R-:W-:Y:S02]  /*0610*/  IMAD R20, R5.reuse, UR7, RZ ;  /* 0x0000000705147c24 */ /* 0x040fe4000f8e02ff */
[----:B0-----:R-:W-:Y:S02]  /*0620*/  IMAD R9, R8, UR4, R5 ;  /* 0x0000000408097c24 */ /* 0x001fe4000f8e0205 */
[----:B------:R-:W-:-:S05]  /*0630*/  VIADD R5, R5, 0x1 ;  /* 0x0000000105057836 */ /* 0x000fca0000000000 */
[----:B------:R-:W-:Y:S01]  /*0640*/  ISETP.NE.AND P1, PT, R5, R8, PT ;  /* 0x000000080500720c */ /* 0x000fe20003f25270 */
[----:B--2---:R-:W-:Y:S01]  /*0650*/  IMAD.WIDE.U32 R6, R9, 0x8, R6 ;  /* 0x0000000809067825 */ /* 0x004fe200078e0006 */
[----:B---3--:R-:W-:Y:S11]  /*0660*/  BRA.U !UP0, `(.L_x_45) ;  /* 0x0000000108e07547 */ /* 0x008ff6000b800000 */
[----:B------:R-:W-:Y:S01]  /*0670*/  IMAD.U32 R8, RZ, RZ, UR5 ;  /* 0x00000005ff087e24 */ /* 0x000fe2000f8e00ff */
[----:B------:R-:W-:Y:S01]  /*0680*/  MOV R12, R4 ;  /* 0x00000004000c7202 */ /* 0x000fe20000000f00 */
[----:B------:R-:W-:Y:S02]  /*0690*/  IMAD.U32 R9, RZ, RZ, UR8 ;  /* 0x00000008ff097e24 */ /* 0x000fe4000f8e00ff */
[----:B------:R-:W-:Y:S02]  /*06a0*/  IMAD.U32 R13, RZ, RZ, UR12 ;  /* 0x0000000cff0d7e24 */ /* 0x000fe4000f8e00ff */
[----:B------:R-:W-:-:S04]  /*06b0*/  IMAD.WIDE.U32 R8, R20, 0x8, R8 ;  /* 0x0000000814087825 */ /* 0x000fc800078e0008 */
[----:B------:R-:W-:-:S07]  /*06c0*/  IMAD.U32 R18, RZ, RZ, UR6 ;  /* 0x00000006ff127e24 */ /* 0x000fce000f8e00ff */
.L_x_46:
[----:B0-----:R-:W-:Y:S01]  /*06d0*/  IMAD.MOV.U32 R10, RZ, RZ, R13 ;  /* 0x000000ffff0a7224 */ /* 0x001fe200078e000d */
[----:B------:R-:W2:Y:S01]  /*06e0*/  LDG.E.64 R14, desc[UR10][R6.64] ;  /* 0x0000000a060e7981 */ /* 0x000ea2000c1e1b00 */
[----:B------:R-:W-:-:S03]  /*06f0*/  IMAD.MOV.U32 R11, RZ, RZ, R18 ;  /* 0x000000ffff0b7224 */ /* 0x000fc600078e0012 */
[----:B------:R-:W2:Y:S04]  /*0700*/  LDG.E.64 R16, desc[UR10][R8.64+-0x20] ;  /* 0xffffe00a08107981 */ /* 0x000ea8000c1e1b00 */
[----:B------:R-:W2:Y:S04]  /*0710*/  LDG.E.64 R18, desc[UR10][R10.64+-0x20] ;  /* 0xffffe00a0a127981 */ /* 0x000ea8000c1e1b00 */
[----:B------:R-:W3:Y:S04]  /*0720*/  LDG.E.64 R22, desc[UR10][R10.64+-0x18] ;  /* 0xffffe80a0a167981 */ /* 0x000ee8000c1e1b00 */
[----:B------:R-:W4:Y:S01]  /*0730*/  LDG.E.64 R24, desc[UR10][R10.64+-0x10] ;  /* 0xfffff00a0a187981 */ /* 0x000f22000c1e1b00 */
[----:B--2---:R-:W-:-:S07]  /*0740*/  DFMA R14, R14, R16, R18 ;  /* 0x000000100e0e722b */ /* 0x004fce0000000012 */
[----:B------:R0:W-:Y:S04]  /*0750*/  STG.E.64 desc[UR10][R10.64+-0x20], R14 ;  /* 0xffffe00e0a007986 */ /* 0x0001e8000c101b0a */
[----:B------:R-:W3:Y:S04]  /*0760*/  LDG.E.64 R16, desc[UR10][R6.64] ;  /* 0x0000000a06107981 */ /* 0x000ee8000c1e1b00 */
[----:B------:R-:W3:Y:S02]  /*0770*/  LDG.E.64 R18, desc[UR10][R8.64+-0x18] ;  /* 0xffffe80a08127981 */ /* 0x000ee4000c1e1b00 */
[----:B---3--:R-:W-:-:S07]  /*0780*/  DFMA R16, R16, R18, R22 ;  /* 0x000000121010722b */ /* 0x008fce0000000016 */
[----:B------:R1:W-:Y:S04]  /*0790*/  STG.E.64 desc[UR10][R10.64+-0x18], R16 ;  /* 0xffffe8100a007986 */ /* 0x0003e8000c101b0a */
[----:B------:R-:W4:Y:S04]  /*07a0*/  LDG.E.64 R18, desc[UR10][R6.64] ;  /* 0x0000000a06127981 */ /* 0x000f28000c1e1b00 */
[----:B------:R-:W4:Y:S02]  /*07b0*/  LDG.E.64 R22, desc[UR10][R8.64+-0x10] ;  /* 0xfffff00a08167981 */ /* 0x000f24000c1e1b00 */
[----:B----4-:R-:W-:-:S02]  /*07c0*/  DFMA R18, R18, R22, R24 ;  /* 0x000000161212722b */ /* 0x010fc40000000018 */
[----:B------:R-:W2:Y:S05]  /*07d0*/  LDG.E.64 R24, desc[UR10][R10.64+-0x8] ;  /* 0xfffff80a0a187981 */ /* 0x000eaa000c1e1b00 */
[----:B------:R3:W-:Y:S04]  /*07e0*/  STG.E.64 desc[UR10][R10.64+-0x10], R18 ;  /* 0xfffff0120a007986 */ /* 0x0007e8000c101b0a */
[----:B0-----:R-:W2:Y:S04]  /*07f0*/  LDG.E.64 R14, desc[UR10][R6.64] ;  /* 0x0000000a060e7981 */ /* 0x001ea8000c1e1b00 */
[----:B------:R-:W2:Y:S02]  /*0800*/  LDG.E.64 R22, desc[UR10][R8.64+-0x8] ;  /* 0xfffff80a08167981 */ /* 0x000ea4000c1e1b00 */
[----:B--2---:R-:W-:-:S02]  /*0810*/  DFMA R14, R14, R22, R24 ;  /* 0x000000160e0e722b */ /* 0x004fc40000000018 */
[----:B------:R-:W2:Y:S05]  /*0820*/  LDG.E.64 R24, desc[UR10][R10.64] ;  /* 0x0000000a0a187981 */ /* 0x000eaa000c1e1b00 */
[----:B------:R0:W-:Y:S04]  /*0830*/  STG.E.64 desc[UR10][R10.64+-0x8], R14 ;  /* 0xfffff80e0a007986 */ /* 0x0001e8000c101b0a */
[----:B-1----:R-:W2:Y:S04]  /*0840*/  LDG.E.64 R16, desc[UR10][R6.64] ;  /* 0x0000000a06107981 */ /* 0x002ea8000c1e1b00 */
[----:B------:R-:W2:Y:S02]  /*0850*/  LDG.E.64 R22, desc[UR10][R8.64] ;  /* 0x0000000a08167981 */ /* 0x000ea4000c1e1b00 */
[----:B--2---:R-:W-:-:S02]  /*0860*/  DFMA R16, R16, R22, R24 ;  /* 0x000000161010722b */ /* 0x004fc40000000018 */
[----:B------:R-:W2:Y:S05]  /*0870*/  LDG.E.64 R24, desc[UR10][R10.64+0x8] ;  /* 0x0000080a0a187981 */ /* 0x000eaa000c1e1b00 */
[----:B------:R1:W-:Y:S04]  /*0880*/  STG.E.64 desc[UR10][R10.64], R16 ;  /* 0x000000100a007986 */ /* 0x0003e8000c101b0a */
[----:B---3--:R-:W2:Y:S04]  /*0890*/  LDG.E.64 R18, desc[UR10][R6.64] ;  /* 0x0000000a06127981 */ /* 0x008ea8000c1e1b00 */
[----:B------:R-:W2:Y:S02]  /*08a0*/  LDG.E.64 R22, desc[UR10][R8.64+0x8] ;  /* 0x0000080a08167981 */ /* 0x000ea4000c1e1b00 */
[----:B--2---:R-:W-:-:S02]  /*08b0*/  DFMA R18, R18, R22, R24 ;  /* 0x000000161212722b */ /* 0x004fc40000000018 */
[----:B------:R-:W2:Y:S05]  /*08c0*/  LDG.E.64 R24, desc[UR10][R10.64+0x10] ;  /* 0x0000100a0a187981 */ /* 0x000eaa000c1e1b00 */
[----:B------:R3:W-:Y:S04]  /*08d0*/  STG.E.64 desc[UR10][R10.64+0x8], R18 ;  /* 0x000008120a007986 */ /* 0x0007e8000c101b0a */
[----:B0-----:R-:W2:Y:S04]  /*08e0*/  LDG.E.64 R14, desc[UR10][R6.64] ;  /* 0x0000000a060e7981 */ /* 0x001ea8000c1e1b00 */
[----:B------:R-:W2:Y:S01]  /*08f0*/  LDG.E.64 R22, desc[UR10][R8.64+0x10] ;  /* 0x0000100a08167981 */ /* 0x000ea2000c1e1b00 */
[----:B------:R-:W-:Y:S01]  /*0900*/  VIADD R12, R12, 0x8 ;  /* 0x000000080c0c7836 */ /* 0x000fe20000000000 */
[----:B--2---:R-:W-:-:S02]  /*0910*/  DFMA R14, R14, R22, R24 ;  /* 0x000000160e0e722b */ /* 0x004fc40000000018 */
[----:B------:R-:W2:Y:S05]  /*0920*/  LDG.E.64 R24, desc[UR10][R10.64+0x18] ;  /* 0x0000180a0a187981 */ /* 0x000eaa000c1e1b00 */
[----:B------:R0:W-:Y:S04]  /*0930*/  STG.E.64 desc[UR10][R10.64+0x10], R14 ;  /* 0x0000100e0a007986 */ /* 0x0001e8000c101b0a */
[----:B-1----:R-:W2:Y:S04]  /*0940*/  LDG.E.64 R16, desc[UR10][R6.64] ;  /* 0x0000000a06107981 */ /* 0x002ea8000c1e1b00 */
[----:B------:R1:W2:Y:S01]  /*0950*/  LDG.E.64 R22, desc[UR10][R8.64+0x18] ;  /* 0x0000180a08167981 */ /* 0x0002a2000c1e1b00 */
[----:B------:R-:W-:-:S02]  /*0960*/  ISETP.NE.AND P2, PT, R12, RZ, PT ;  /* 0x000000ff0c00720c */ /* 0x000fc40003f45270 */
[----:B------:R-:W-:Y:S02]  /*0970*/  IADD3 R13, P4, PT, R10, 0x40, RZ ;  /* 0x000000400a0d7810 */ /* 0x000fe40007f9e0ff */
[----:B-1----:R-:W-:Y:S02]  /*0980*/  IADD3 R8, P3, PT, R8, 0x40, RZ ;  /* 0x0000004008087810 */ /* 0x002fe40007f7e0ff */
[----:B---3--:R-:W-:-:S03]  /*0990*/  IADD3.X R18, PT, PT, RZ, R11, RZ, P4, !PT ;  /* 0x0000000bff127210 */ /* 0x008fc600027fe4ff */
[----:B------:R-:W-:Y:S01]  /*09a0*/  IMAD.X R9, RZ, RZ, R9, P3 ;  /* 0x000000ffff097224 */ /* 0x000fe200018e0609 */
[----:B--2---:R-:W-:-:S07]  /*09b0*/  DFMA R16, R16, R22, R24 ;  /* 0x000000161010722b */ /* 0x004fce0000000018 */
[----:B------:R0:W-:Y:S01]  /*09c0*/  STG.E.64 desc[UR10][R10.64+0x18], R16 ;  /* 0x000018100a007986 */ /* 0x0001e2000c101b0a */
[----:B------:R-:W-:Y:S05]  /*09d0*/  @P2 BRA `(.L_x_46) ;  /* 0xfffffffc003c2947 */ /* 0x000fea000383ffff */
[----:B------:R-:W-:-:S07]  /*09e0*/  IMAD.MOV.U32 R21, RZ, RZ, R2 ;  /* 0x000000ffff157224 */ /* 0x000fce00078e0002 */
.L_x_45:
[----:B------:R-:W-:-:S13]  /*09f0*/  ISETP.NE.AND P2, PT, R0, RZ, PT ;  /* 0x000000ff0000720c */ /* 0x000fda0003f45270 */
[----:B------:R-:W-:Y:S05]  /*0a00*/  @!P2 BRA `(.L_x_47) ;  /* 0x000000040048a947 */ /* 0x000fea0003800000 */
[----:B------:R-:W-:Y:S01]  /*0a10*/  ISETP.NE.AND P2, PT, R3, RZ, PT ;  /* 0x000000ff0300720c */ /* 0x000fe20003f45270 */
[----:B------:R-:W-:-:S12]  /*0a20*/  @!P0 BRA `(.L_x_48) ;  /* 0x0000000000948947 */ /* 0x000fd80003800000 */
[----:B0-----:R-:W0:Y:S01]  /*0a30*/  LDC.64 R16, c[0x0][0x398] ;  /* 0x0000e600ff107b82 */ /* 0x001e220000000a00 */
[----:B------:R-:W-:Y:S01]  /*0a40*/  IMAD.IADD R11, R20, 0x1, R21 ;  /* 0x00000001140b7824 */ /* 0x000fe200078e0215 */
[----:B------:R-:W2:Y:S01]  /*0a50*/  LDG.E.64 R18, desc[UR10][R6.64] ;  /* 0x0000000a06127981 */ /* 0x000ea2000c1e1b00 */
[----:B------:R-:W-:-:S05]  /*0a60*/  VIADD R13, R21, UR9 ;  /* 0x00000009150d7c36 */ /* 0x000fca0008000000 */
[----:B------:R-:W1:Y:S08]  /*0a70*/  LDC.64 R8, c[0x0][0x3a0] ;  /* 0x0000e800ff087b82 */ /* 0x000e700000000a00 */
[----:B------:R-:W3:Y:S01]  /*0a80*/  LDC.64 R14, c[0x0][0x3a0] ;  /* 0x0000e800ff0e7b82 */ /* 0x000ee20000000a00 */
[----:B0-----:R-:W-:-:S06]  /*0a90*/  IMAD.WIDE.U32 R16, R11, 0x8, R16 ;  /* 0x000000080b107825 */ /* 0x001fcc00078e0010 */
[----:B------:R-:W2:Y:S01]  /*0aa0*/  LDG.E.64 R16, desc[UR10][R16.64] ;  /* 0x0000000a10107981 */ /* 0x000ea2000c1e1b00 */
[----:B-1----:R-:W-:Y:S02]  /*0ab0*/  IMAD.WIDE.U32 R8, R13, 0x8, R8 ;  /* 0x000000080d087825 */ /* 0x002fe400078e0008 */
[----:B------:R-:W0:Y:S03]  /*0ac0*/  LDC.64 R12, c[0x0][0x398] ;  /* 0x0000e600ff0c7b82 */ /* 0x000e260000000a00 */
[----:B------:R-:W2:Y:S01]  /*0ad0*/  LDG.E.64 R10, desc[UR10][R8.64] ;  /* 0x0000000a080a7981 */ /* 0x000ea2000c1e1b00 */
[----:B------:R-:W-:Y:S02]  /*0ae0*/  IADD3 R23, P4, PT, R20, R21, RZ ;  /* 0x0000001514177210 */ /* 0x000fe40007f9e0ff */
[----:B------:R-:W-:-:S03]  /*0af0*/  IADD3 R22, P3, PT, R21, UR9, RZ ;  /* 0x0000000915167c10 */ /* 0x000fc6000ff7e0ff */
[----:B------:R-:W-:Y:S01]  /*0b00*/  IMAD.X R24, RZ, RZ, RZ, P4 ;  /* 0x000000ffff187224 */ /* 0x000fe200020e06ff */
[----:B---3--:R-:W-:Y:S02]  /*0b10*/  LEA R14, P5, R22, R14, 0x3 ;  /* 0x0000000e160e7211 */ /* 0x008fe400078a18ff */
[----:B------:R-:W-:-:S04]  /*0b20*/  IADD3.X R25, PT, PT, RZ, RZ, RZ, P3, !PT ;  /* 0x000000ffff197210 */ /* 0x000fc80001ffe4ff */
[----:B------:R-:W-:Y:S02]  /*0b30*/  LEA.HI.X R15, R22, R15, R25, 0x3, P5 ;  /* 0x0000000f160f7211 */ /* 0x000fe400028f1c19 */
[----:B0-----:R-:W-:-:S04]  /*0b40*/  LEA R12, P4, R23, R12, 0x3 ;  /* 0x0000000c170c7211 */ /* 0x001fc800078818ff */
[----:B------:R-:W-:Y:S01]  /*0b50*/  LEA.HI.X R13, R23, R13, R24, 0x3, P4 ;  /* 0x0000000d170d7211 */ /* 0x000fe200020f1c18 */
[----:B--2---:R-:W-:-:S07]  /*0b60*/  DFMA R10, R18, R16, R10 ;  /* 0x00000010120a722b */ /* 0x004fce000000000a */
[----:B------:R0:W-:Y:S04]  /*0b70*/  STG.E.64 desc[UR10][R8.64], R10 ;  /* 0x0000000a08007986 */ /* 0x0001e8000c101b0a */
[----:B------:R-:W2:Y:S04]  /*0b80*/  LDG.E.64 R16, desc[UR10][R6.64] ;  /* 0x0000000a06107981 */ /* 0x000ea8000c1e1b00 */
[----:B------:R-:W2:Y:S04]  /*0b90*/  LDG.E.64 R18, desc[UR10][R12.64+0x8] ;  /* 0x0000080a0c127981 */ /* 0x000ea8000c1e1b00 */
[----:B------:R-:W2:Y:S04]  /*0ba0*/  LDG.E.64 R22, desc[UR10][R14.64+0x8] ;  /* 0x0000080a0e167981 */ /* 0x000ea8000c1e1b00 */
[----:B------:R-:W3:Y:S01]  /*0bb0*/  LDG.E.64 R24, desc[UR10][R14.64+0x10] ;  /* 0x0000100a0e187981 */ /* 0x000ee2000c1e1b00 */
[----:B--2---:R-:W-:-:S07]  /*0bc0*/  DFMA R16, R16, R18, R22 ;  /* 0x000000121010722b */ /* 0x004fce0000000016 */
[----:B------:R1:W-:Y:S04]  /*0bd0*/  STG.E.64 desc[UR10][R14.64+0x8], R16 ;  /* 0x000008100e007986 */ /* 0x0003e8000c101b0a */
[----:B------:R-:W3:Y:S04]  /*0be0*/  LDG.E.64 R18, desc[UR10][R6.64] ;  /* 0x0000000a06127981 */ /* 0x000ee8000c1e1b00 */
[----:B------:R-:W3:Y:S02]  /*0bf0*/  LDG.E.64 R22, desc[UR10][R12.64+0x10] ;  /* 0x0000100a0c167981 */ /* 0x000ee4000c1e1b00 */
[----:B---3--:R-:W-:-:S02]  /*0c00*/  DFMA R18, R18, R22, R24 ;  /* 0x000000161212722b */ /* 0x008fc40000000018 */
[----:B------:R-:W2:Y:S05]  /*0c10*/  LDG.E.64 R22, desc[UR10][R14.64+0x18] ;  /* 0x0000180a0e167981 */ /* 0x000eaa000c1e1b00 */
[----:B------:R1:W-:Y:S04]  /*0c20*/  STG.E.64 desc[UR10][R14.64+0x10], R18 ;  /* 0x000010120e007986 */ /* 0x0003e8000c101b0a */
[----:B0-----:R-:W2:Y:S04]  /*0c30*/  LDG.E.64 R10, desc[UR10][R12.64+0x18] ;  /* 0x0000180a0c0a7981 */ /* 0x001ea8000c1e1b00 */
[----:B------:R-:W2:Y:S01]  /*0c40*/  LDG.E.64 R8, desc[UR10][R6.64] ;  /* 0x0000000a06087981 */ /* 0x000ea2000c1e1b00 */
[----:B------:R-:W-:Y:S01]  /*0c50*/  VIADD R21, R21, 0x4 ;  /* 0x0000000415157836 */ /* 0x000fe20000000000 */
[----:B--2---:R-:W-:-:S07]  /*0c60*/  DFMA R8, R8, R10, R22 ;  /* 0x0000000a0808722b */ /* 0x004fce0000000016 */
[----:B------:R1:W-:Y:S04]  /*0c70*/  STG.E.64 desc[UR10][R14.64+0x18], R8 ;  /* 0x000018080e007986 */ /* 0x0003e8000c101b0a */
.L_x_48:
[----:B------:R-:W-:Y:S05]  /*0c80*/  @!P2 BRA `(.L_x_47) ;  /* 0x0000000000a8a947 */ /* 0x000fea0003800000 */
[----:B------:R-:W-:Y:S01]  /*0c90*/  ISETP.NE.AND P2, PT, R3, 0x1, PT ;  /* 0x000000010300780c */ /* 0x000fe20003f45270 */
[----:B------:R-:W-:-:S12]  /*0ca0*/  ULOP3.LUT UP0, URZ, UR7, 0x1, URZ, 0xc0, !UPT ;  /* 0x0000000107ff7892 */ /* 0x000fd8000f80c0ff */
[----:B------:R-:W-:Y:S05]  /*0cb0*/  @!P2 BRA `(.L_x_49) ;  /* 0x00000000006ca947 */ /* 0x000fea0003800000 */
[----:B-1----:R-:W1:Y:S01]  /*0cc0*/  LDC.64 R8, c[0x0][0x398] ;  /* 0x0000e600ff087b82 */ /* 0x002e620000000a00 */
[----:B------:R-:W-:Y:S02]  /*0cd0*/  IMAD.IADD R13, R20, 0x1, R21 ;  /* 0x00000001140d7824 */ /* 0x000fe400078e0215 */
[----:B0-----:R-:W-:-:S05]  /*0ce0*/  VIADD R15, R21, UR9 ;  /* 0x00000009150f7c36 */ /* 0x001fca0008000000 */
[----:B------:R-:W0:Y:S08]  /*0cf0*/  LDC.64 R10, c[0x0][0x3a0] ;  /* 0x0000e800ff0a7b82 */ /* 0x000e300000000a00 */
[----:B------:R-:W2:Y:S01]  /*0d00*/  LDC.64 R16, c[0x0][0x398] ;  /* 0x0000e600ff107b82 */ /* 0x000ea20000000a00 */
[----:B-1----:R-:W-:-:S07]  /*0d10*/  IMAD.WIDE.U32 R12, R13, 0x8, R8 ;  /* 0x000000080d0c7825 */ /* 0x002fce00078e0008 */
[----:B------:R-:W1:Y:S01]  /*0d20*/  LDC.64 R18, c[0x0][0x3a0] ;  /* 0x0000e800ff127b82 */ /* 0x000e620000000a00 */
[----:B------:R-:W3:Y:S01]  /*0d30*/  LDG.E.64 R12, desc[UR10][R12.64] ;  /* 0x0000000a0c0c7981 */ /* 0x000ee2000c1e1b00 */
[----:B0-----:R-:W-:-:S03]  /*0d40*/  IMAD.WIDE.U32 R8, R15, 0x8, R10 ;  /* 0x000000080f087825 */ /* 0x001fc600078e000a */
[----:B------:R-:W3:Y:S04]  /*0d50*/  LDG.E.64 R10, desc[UR10][R6.64] ;  /* 0x0000000a060a7981 */ /* 0x000ee8000c1e1b00 */
[----:B------:R-:W3:Y:S01]  /*0d60*/  LDG.E.64 R14, desc[UR10][R8.64] ;  /* 0x0000000a080e7981 */ /* 0x000ee2000c1e1b00 */
[----:B------:R-:W-:Y:S02]  /*0d70*/  IADD3 R23, P2, PT, R20, R21, RZ ;  /* 0x0000001514177210 */ /* 0x000fe40007f5e0ff */
[----:B------:R-:W-:-:S03]  /*0d80*/  IADD3 R22, P3, PT, R21, UR9, RZ ;  /* 0x0000000915167c10 */ /* 0x000fc6000ff7e0ff */
[----:B------:R-:W-:Y:S01]  /*0d90*/  IMAD.X R24, RZ, RZ, RZ, P2 ;  /* 0x000000ffff187224 */ /* 0x000fe200010e06ff */
[C---:B--2---:R-:W-:Y:S02]  /*0da0*/  LEA R16, P2, R23.reuse, R16, 0x3 ;  /* 0x0000001017107211 */ /* 0x044fe400078418ff */
[----:B------:R-:W-:Y:S02]  /*0db0*/  IADD3.X R25, PT, PT, RZ, RZ, RZ, P3, !PT ;  /* 0x000000ffff197210 */ /* 0x000fe40001ffe4ff */
[C---:B-1----:R-:W-:Y:S02]  /*0dc0*/  LEA R18, P4, R22.reuse, R18, 0x3 ;  /* 0x0000001216127211 */ /* 0x042fe400078818ff */
[----:B------:R-:W-:Y:S02]  /*0dd0*/  LEA.HI.X R17, R23, R17, R24, 0x3, P2 ;  /* 0x0000001117117211 */ /* 0x000fe400010f1c18 */
[----:B------:R-:W-:Y:S01]  /*0de0*/  LEA.HI.X R19, R22, R19, R25, 0x3, P4 ;  /* 0x0000001316137211 */ /* 0x000fe200020f1c19 */
[----:B---3--:R-:W-:-:S07]  /*0df0*/  DFMA R10, R10, R12, R14 ;  /* 0x0000000c0a0a722b */ /* 0x008fce000000000e */
[----:B------:R2:W-:Y:S04]  /*0e00*/  STG.E.64 desc[UR10][R8.64], R10 ;  /* 0x0000000a08007986 */ /* 0x0005e8000c101b0a */
[----:B------:R-:W3:Y:S04]  /*0e10*/  LDG.E.64 R12, desc[UR10][R6.64] ;  /* 0x0000000a060c7981 */ /* 0x000ee8000c1e1b00 */
[----:B------:R-:W3:Y:S04]  /*0e20*/  LDG.E.64 R16, desc[UR10][R16.64+0x8] ;  /* 0x0000080a10107981 */ /* 0x000ee8000c1e1b00 */
[----:B------:R-:W3:Y:S01]  /*0e30*/  LDG.E.64 R14, desc[UR10][R18.64+0x8] ;  /* 0x0000080a120e7981 */ /* 0x000ee2000c1e1b00 */
[----:B------:R-:W-:Y:S01]  /*0e40*/  VIADD R21, R21, 0x2 ;  /* 0x0000000215157836 */ /* 0x000fe20000000000 */
[----:B---3--:R-:W-:-:S07]  /*0e50*/  DFMA R12, R12, R16, R14 ;  /* 0x000000100c0c722b */ /* 0x008fce000000000e */
[----:B------:R2:W-:Y:S04]  /*0e60*/  STG.E.64 desc[UR10][R18.64+0x8], R12 ;  /* 0x0000080c12007986 */ /* 0x0005e8000c101b0a */
.L_x_49:
[----:B------:R-:W-:Y:S05]  /*0e70*/  BRA.U !UP0, `(.L_x_47) ;  /* 0x00000001082c7547 */ /* 0x000fea000b800000 */
[----:B-12---:R-:W1:Y:S01]  /*0e80*/  LDC.64 R8, c[0x0][0x398] ;  /* 0x0000e600ff087b82 */ /* 0x006e620000000a00 */
[----:B------:R-:W-:Y:S01]  /*0e90*/  IMAD.IADD R13, R20, 0x1, R21 ;  /* 0x00000001140d7824 */ /* 0x000fe200078e0215 */
[----:B------:R-:W2:Y:S01]  /*0ea0*/  LDG.E.64 R6, desc[UR10][R6.64] ;  /* 0x0000000a06067981 */ /* 0x000ea2000c1e1b00 */
[----:B0-----:R-:W-:-:S05]  /*0eb0*/  VIADD R15, R21, UR9 ;  /* 0x00000009150f7c36 */ /* 0x001fca0008000000 */
[----:B------:R-:W0:Y:S01]  /*0ec0*/  LDC.64 R10, c[0x0][0x3a0] ;  /* 0x0000e800ff0a7b82 */ /* 0x000e220000000a00 */
[----:B-1----:R-:W-:-:S06]  /*0ed0*/  IMAD.WIDE.U32 R8, R13, 0x8, R8 ;  /* 0x000000080d087825 */ /* 0x002fcc00078e0008 */
[----:B------:R-:W2:Y:S01]  /*0ee0*/  LDG.E.64 R8, desc[UR10][R8.64] ;  /* 0x0000000a08087981 */ /* 0x000ea2000c1e1b00 */
[----:B0-----:R-:W-:-:S05]  /*0ef0*/  IMAD.WIDE.U32 R10, R15, 0x8, R10 ;  /* 0x000000080f0a7825 */ /* 0x001fca00078e000a */
[----:B------:R-:W2:Y:S02]  /*0f00*/  LDG.E.64 R12, desc[UR10][R10.64] ;  /* 0x0000000a0a0c7981 */ /* 0x000ea4000c1e1b00 */
[----:B--2---:R-:W-:-:S07]  /*0f10*/  DFMA R12, R6, R8, R12 ;  /* 0x00000008060c722b */ /* 0x004fce000000000c */
[----:B------:R3:W-:Y:S04]  /*0f20*/  STG.E.64 desc[UR10][R10.64], R12 ;  /* 0x0000000c0a007986 */ /* 0x0007e8000c101b0a */
.L_x_47:
[----:B------:R-:W-:Y:S05]  /*0f30*/  @P1 BRA `(.L_x_50) ;  /* 0xfffffff400a01947 */ /* 0x000fea000383ffff */
[----:B------:R-:W4:Y:S01]  /*0f40*/  LDC R5, c[0x0][0x380] ;  /* 0x0000e000ff057b82 */ /* 0x000f220000000800 */
[----:B------:R-:W-:-:S06]  /*0f50*/  UIADD3 UR4, UPT, UPT, UR4, 0x1, URZ ;  /* 0x0000000104047890 */ /* 0x000fcc000fffe0ff */
[----:B----4-:R-:W-:-:S13]  /*0f60*/  ISETP.NE.AND P1, PT, R5, UR4, PT ;  /* 0x0000000405007c0c */ /* 0x010fda000bf25270 */
[----:B------:R-:W-:Y:S05]  /*0f70*/  @!P1 EXIT ;  /* 0x000000000000994d */ /* 0x000fea0003800000 */
[----:B------:R-:W-:Y:S05]  /*0f80*/  BRA `(.L_x_51) ;  /* 0xfffffff400707947 */ /* 0x000fea000383ffff */
.L_x_52:
        /* <DEDUP_REMOVED lines=15> */
.L_x_57:


//--------------------- .nv.shared._Z4gpu5iiiPdS_S_ --------------------------
	.section	.nv.shared._Z4gpu5iiiPdS_S_,"aw",@nobits
	.sectionflags	@""
	.align	8
.nv.shared._Z4gpu5iiiPdS_S_:
	.zero		5120


//--------------------- .nv.shared.reserved.0     --------------------------
	.section	.nv.shared.reserved.0,"aw",@nobits
	.weak		__nv_reservedSMEM_offset_0_alias
	.size		__nv_reservedSMEM_offset_0_alias, 0, 64
	.other		__nv_reservedSMEM_offset_0_alias,@"STO_CUDA_RESERVED_SHARED STV_DEFAULT"
__nv_reservedSMEM_offset_0_alias:
	.zero		0
	.zero		64


//--------------------- .nv.constant0._Z4gpu5iiiPdS_S_ --------------------------
	.section	.nv.constant0._Z4gpu5iiiPdS_S_,"a",@progbits
	.sectionflags	@""
	.align	4
.nv.constant0._Z4gpu5iiiPdS_S_:
	.zero		936


//--------------------- .nv.constant0._Z4gpu4iiiPdS_S_ --------------------------
	.section	.nv.constant0._Z4gpu4iiiPdS_S_,"a",@progbits
	.sectionflags	@""
	.align	4
.nv.constant0._Z4gpu4iiiPdS_S_:
	.zero		936


//--------------------- .nv.constant0._Z4gpu3iiiPdS_S_ --------------------------
	.section	.nv.constant0._Z4gpu3iiiPdS_S_,"a",@progbits
	.sectionflags	@""
	.align	4
.nv.constant0._Z4gpu3iiiPdS_S_:
	.zero		936


//--------------------- .nv.constant0._Z4gpu2iiiPdS_S_ --------------------------
	.section	.nv.constant0._Z4gpu2iiiPdS_S_,"a",@progbits
	.sectionflags	@""
	.align	4
.nv.constant0._Z4gpu2iiiPdS_S_:
	.zero		936


//--------------------- .nv.constant0._Z4gpu1iiiPdS_S_ --------------------------
	.section	.nv.constant0._Z4gpu1iiiPdS_S_,"a",@progbits
	.sectionflags	@""
	.align	4
.nv.constant0._Z4gpu1iiiPdS_S_:
	.zero		936


//--------------------- SYMBOLS --------------------------

	.type		.nv.reservedSmem.offset0,@object
	.size		.nv.reservedSmem.offset0,0x4
	.type		.nv.reservedSmem.cap,@object
	.size		.nv.reservedSmem.cap,0x4
